//
// Generated by NVIDIA NVVM Compiler
//
// Compiler Build ID: CL-36424714
// Cuda compilation tools, release 13.0, V13.0.88
// Based on NVVM 20.0.0
//

.version 9.0
.target sm_100
.address_size 64

	// .globl	_Z14kWarpPrefixSumv
.extern .func  (.param .b32 func_retval0) vprintf
(
	.param .b64 vprintf_param_0,
	.param .b64 vprintf_param_1
)
;
.const .align 8 .b8 dPk[16];
.global .align 1 .b8 $str[10] = {86, 97, 108, 117, 101, 115, 32, 61, 10};
.global .align 1 .b8 $str$1[5] = {32, 32, 32, 32};
.global .align 1 .b8 $str$2[5] = {37, 52, 100, 32};
.global .align 1 .b8 $str$3[22] = {32, 91, 32, 115, 108, 111, 116, 115, 32, 37, 50, 100, 32, 45, 32, 37, 50, 100, 32, 93, 10};

.visible .entry _Z14kWarpPrefixSumv()
{
	.local .align 8 .b8 	__local_depot0[8];
	.reg .b64 	%SP;
	.reg .b64 	%SPL;
	.reg .pred 	%p<24>;
	.reg .b32 	%r<284>;
	.reg .b64 	%rd<29>;

	mov.u64 	%SPL, __local_depot0;
	cvta.local.u64 	%SP, %SPL;
	mov.u32 	%r1, %tid.x;
	setp.eq.s32 	%p1, %r1, 0;
	@%p1 bra 	$L__BB0_2;
	ld.const.u64 	%rd28, [dPk+8];
	bra.uni 	$L__BB0_3;
$L__BB0_2:
	mov.u64 	%rd5, $str;
	cvta.global.u64 	%rd6, %rd5;
	{ // callseq 0, 0
	.param .b64 param0;
	st.param.b64 	[param0], %rd6;
	.param .b64 param1;
	st.param.b64 	[param1], 0;
	.param .b32 retval0;
	call.uni (retval0), 
	vprintf, 
	(
	param0, 
	param1
	);
	ld.param.b32 	%r2, [retval0];
	} // callseq 0
	ld.const.u64 	%rd28, [dPk+8];
	cvta.to.global.u64 	%rd7, %rd28;
	mov.u64 	%rd8, $str$1;
	cvta.global.u64 	%rd9, %rd8;
	{ // callseq 1, 0
	.param .b64 param0;
	st.param.b64 	[param0], %rd9;
	.param .b64 param1;
	st.param.b64 	[param1], 0;
	.param .b32 retval0;
	call.uni (retval0), 
	vprintf, 
	(
	param0, 
	param1
	);
	ld.param.b32 	%r4, [retval0];
	} // callseq 1
	ld.global.u32 	%r6, [%rd7];
	add.u64 	%rd10, %SP, 0;
	add.u64 	%rd11, %SPL, 0;
	st.local.u32 	[%rd11], %r6;
	mov.u64 	%rd12, $str$2;
	cvta.global.u64 	%rd13, %rd12;
	{ // callseq 2, 0
	.param .b64 param0;
	st.param.b64 	[param0], %rd13;
	.param .b64 param1;
	st.param.b64 	[param1], %rd10;
	.param .b32 retval0;
	call.uni (retval0), 
	vprintf, 
	(
	param0, 
	param1
	);
	ld.param.b32 	%r7, [retval0];
	} // callseq 2
	ld.global.u32 	%r9, [%rd7+4];
	st.local.u32 	[%rd11], %r9;
	{ // callseq 3, 0
	.param .b64 param0;
	st.param.b64 	[param0], %rd13;
	.param .b64 param1;
	st.param.b64 	[param1], %rd10;
	.param .b32 retval0;
	call.uni (retval0), 
	vprintf, 
	(
	param0, 
	param1
	);
	ld.param.b32 	%r10, [retval0];
	} // callseq 3
	ld.global.u32 	%r12, [%rd7+8];
	st.local.u32 	[%rd11], %r12;
	{ // callseq 4, 0
	.param .b64 param0;
	st.param.b64 	[param0], %rd13;
	.param .b64 param1;
	st.param.b64 	[param1], %rd10;
	.param .b32 retval0;
	call.uni (retval0), 
	vprintf, 
	(
	param0, 
	param1
	);
	ld.param.b32 	%r13, [retval0];
	} // callseq 4
	ld.global.u32 	%r15, [%rd7+12];
	st.local.u32 	[%rd11], %r15;
	{ // callseq 5, 0
	.param .b64 param0;
	st.param.b64 	[param0], %rd13;
	.param .b64 param1;
	st.param.b64 	[param1], %rd10;
	.param .b32 retval0;
	call.uni (retval0), 
	vprintf, 
	(
	param0, 
	param1
	);
	ld.param.b32 	%r16, [retval0];
	} // callseq 5
	ld.global.u32 	%r18, [%rd7+16];
	st.local.u32 	[%rd11], %r18;
	{ // callseq 6, 0
	.param .b64 param0;
	st.param.b64 	[param0], %rd13;
	.param .b64 param1;
	st.param.b64 	[param1], %rd10;
	.param .b32 retval0;
	call.uni (retval0), 
	vprintf, 
	(
	param0, 
	param1
	);
	ld.param.b32 	%r19, [retval0];
	} // callseq 6
	ld.global.u32 	%r21, [%rd7+20];
	st.local.u32 	[%rd11], %r21;
	{ // callseq 7, 0
	.param .b64 param0;
	st.param.b64 	[param0], %rd13;
	.param .b64 param1;
	st.param.b64 	[param1], %rd10;
	.param .b32 retval0;
	call.uni (retval0), 
	vprintf, 
	(
	param0, 
	param1
	);
	ld.param.b32 	%r22, [retval0];
	} // callseq 7
	ld.global.u32 	%r24, [%rd7+24];
	st.local.u32 	[%rd11], %r24;
	{ // callseq 8, 0
	.param .b64 param0;
	st.param.b64 	[param0], %rd13;
	.param .b64 param1;
	st.param.b64 	[param1], %rd10;
	.param .b32 retval0;
	call.uni (retval0), 
	vprintf, 
	(
	param0, 
	param1
	);
	ld.param.b32 	%r25, [retval0];
	} // callseq 8
	ld.global.u32 	%r27, [%rd7+28];
	st.local.u32 	[%rd11], %r27;
	{ // callseq 9, 0
	.param .b64 param0;
	st.param.b64 	[param0], %rd13;
	.param .b64 param1;
	st.param.b64 	[param1], %rd10;
	.param .b32 retval0;
	call.uni (retval0), 
	vprintf, 
	(
	param0, 
	param1
	);
	ld.param.b32 	%r28, [retval0];
	} // callseq 9
	mov.b32 	%r30, 7;
	mov.b32 	%r31, 0;
	st.local.v2.u32 	[%rd11], {%r31, %r30};
	mov.u64 	%rd14, $str$3;
	cvta.global.u64 	%rd15, %rd14;
	{ // callseq 10, 0
	.param .b64 param0;
	st.param.b64 	[param0], %rd15;
	.param .b64 param1;
	st.param.b64 	[param1], %rd10;
	.param .b32 retval0;
	call.uni (retval0), 
	vprintf, 
	(
	param0, 
	param1
	);
	ld.param.b32 	%r32, [retval0];
	} // callseq 10
	{ // callseq 11, 0
	.param .b64 param0;
	st.param.b64 	[param0], %rd9;
	.param .b64 param1;
	st.param.b64 	[param1], 0;
	.param .b32 retval0;
	call.uni (retval0), 
	vprintf, 
	(
	param0, 
	param1
	);
	ld.param.b32 	%r34, [retval0];
	} // callseq 11
	ld.global.u32 	%r36, [%rd7+32];
	st.local.u32 	[%rd11], %r36;
	{ // callseq 12, 0
	.param .b64 param0;
	st.param.b64 	[param0], %rd13;
	.param .b64 param1;
	st.param.b64 	[param1], %rd10;
	.param .b32 retval0;
	call.uni (retval0), 
	vprintf, 
	(
	param0, 
	param1
	);
	ld.param.b32 	%r37, [retval0];
	} // callseq 12
	ld.global.u32 	%r39, [%rd7+36];
	st.local.u32 	[%rd11], %r39;
	{ // callseq 13, 0
	.param .b64 param0;
	st.param.b64 	[param0], %rd13;
	.param .b64 param1;
	st.param.b64 	[param1], %rd10;
	.param .b32 retval0;
	call.uni (retval0), 
	vprintf, 
	(
	param0, 
	param1
	);
	ld.param.b32 	%r40, [retval0];
	} // callseq 13
	ld.global.u32 	%r42, [%rd7+40];
	st.local.u32 	[%rd11], %r42;
	{ // callseq 14, 0
	.param .b64 param0;
	st.param.b64 	[param0], %rd13;
	.param .b64 param1;
	st.param.b64 	[param1], %rd10;
	.param .b32 retval0;
	call.uni (retval0), 
	vprintf, 
	(
	param0, 
	param1
	);
	ld.param.b32 	%r43, [retval0];
	} // callseq 14
	ld.global.u32 	%r45, [%rd7+44];
	st.local.u32 	[%rd11], %r45;
	{ // callseq 15, 0
	.param .b64 param0;
	st.param.b64 	[param0], %rd13;
	.param .b64 param1;
	st.param.b64 	[param1], %rd10;
	.param .b32 retval0;
	call.uni (retval0), 
	vprintf, 
	(
	param0, 
	param1
	);
	ld.param.b32 	%r46, [retval0];
	} // callseq 15
	ld.global.u32 	%r48, [%rd7+48];
	st.local.u32 	[%rd11], %r48;
	{ // callseq 16, 0
	.param .b64 param0;
	st.param.b64 	[param0], %rd13;
	.param .b64 param1;
	st.param.b64 	[param1], %rd10;
	.param .b32 retval0;
	call.uni (retval0), 
	vprintf, 
	(
	param0, 
	param1
	);
	ld.param.b32 	%r49, [retval0];
	} // callseq 16
	ld.global.u32 	%r51, [%rd7+52];
	st.local.u32 	[%rd11], %r51;
	{ // callseq 17, 0
	.param .b64 param0;
	st.param.b64 	[param0], %rd13;
	.param .b64 param1;
	st.param.b64 	[param1], %rd10;
	.param .b32 retval0;
	call.uni (retval0), 
	vprintf, 
	(
	param0, 
	param1
	);
	ld.param.b32 	%r52, [retval0];
	} // callseq 17
	ld.global.u32 	%r54, [%rd7+56];
	st.local.u32 	[%rd11], %r54;
	{ // callseq 18, 0
	.param .b64 param0;
	st.param.b64 	[param0], %rd13;
	.param .b64 param1;
	st.param.b64 	[param1], %rd10;
	.param .b32 retval0;
	call.uni (retval0), 
	vprintf, 
	(
	param0, 
	param1
	);
	ld.param.b32 	%r55, [retval0];
	} // callseq 18
	ld.global.u32 	%r57, [%rd7+60];
	st.local.u32 	[%rd11], %r57;
	{ // callseq 19, 0
	.param .b64 param0;
	st.param.b64 	[param0], %rd13;
	.param .b64 param1;
	st.param.b64 	[param1], %rd10;
	.param .b32 retval0;
	call.uni (retval0), 
	vprintf, 
	(
	param0, 
	param1
	);
	ld.param.b32 	%r58, [retval0];
	} // callseq 19
	mov.b32 	%r60, 15;
	mov.b32 	%r61, 8;
	st.local.v2.u32 	[%rd11], {%r61, %r60};
	{ // callseq 20, 0
	.param .b64 param0;
	st.param.b64 	[param0], %rd15;
	.param .b64 param1;
	st.param.b64 	[param1], %rd10;
	.param .b32 retval0;
	call.uni (retval0), 
	vprintf, 
	(
	param0, 
	param1
	);
	ld.param.b32 	%r62, [retval0];
	} // callseq 20
	{ // callseq 21, 0
	.param .b64 param0;
	st.param.b64 	[param0], %rd9;
	.param .b64 param1;
	st.param.b64 	[param1], 0;
	.param .b32 retval0;
	call.uni (retval0), 
	vprintf, 
	(
	param0, 
	param1
	);
	ld.param.b32 	%r64, [retval0];
	} // callseq 21
	ld.global.u32 	%r66, [%rd7+64];
	st.local.u32 	[%rd11], %r66;
	{ // callseq 22, 0
	.param .b64 param0;
	st.param.b64 	[param0], %rd13;
	.param .b64 param1;
	st.param.b64 	[param1], %rd10;
	.param .b32 retval0;
	call.uni (retval0), 
	vprintf, 
	(
	param0, 
	param1
	);
	ld.param.b32 	%r67, [retval0];
	} // callseq 22
	ld.global.u32 	%r69, [%rd7+68];
	st.local.u32 	[%rd11], %r69;
	{ // callseq 23, 0
	.param .b64 param0;
	st.param.b64 	[param0], %rd13;
	.param .b64 param1;
	st.param.b64 	[param1], %rd10;
	.param .b32 retval0;
	call.uni (retval0), 
	vprintf, 
	(
	param0, 
	param1
	);
	ld.param.b32 	%r70, [retval0];
	} // callseq 23
	ld.global.u32 	%r72, [%rd7+72];
	st.local.u32 	[%rd11], %r72;
	{ // callseq 24, 0
	.param .b64 param0;
	st.param.b64 	[param0], %rd13;
	.param .b64 param1;
	st.param.b64 	[param1], %rd10;
	.param .b32 retval0;
	call.uni (retval0), 
	vprintf, 
	(
	param0, 
	param1
	);
	ld.param.b32 	%r73, [retval0];
	} // callseq 24
	ld.global.u32 	%r75, [%rd7+76];
	st.local.u32 	[%rd11], %r75;
	{ // callseq 25, 0
	.param .b64 param0;
	st.param.b64 	[param0], %rd13;
	.param .b64 param1;
	st.param.b64 	[param1], %rd10;
	.param .b32 retval0;
	call.uni (retval0), 
	vprintf, 
	(
	param0, 
	param1
	);
	ld.param.b32 	%r76, [retval0];
	} // callseq 25
	ld.global.u32 	%r78, [%rd7+80];
	st.local.u32 	[%rd11], %r78;
	{ // callseq 26, 0
	.param .b64 param0;
	st.param.b64 	[param0], %rd13;
	.param .b64 param1;
	st.param.b64 	[param1], %rd10;
	.param .b32 retval0;
	call.uni (retval0), 
	vprintf, 
	(
	param0, 
	param1
	);
	ld.param.b32 	%r79, [retval0];
	} // callseq 26
	ld.global.u32 	%r81, [%rd7+84];
	st.local.u32 	[%rd11], %r81;
	{ // callseq 27, 0
	.param .b64 param0;
	st.param.b64 	[param0], %rd13;
	.param .b64 param1;
	st.param.b64 	[param1], %rd10;
	.param .b32 retval0;
	call.uni (retval0), 
	vprintf, 
	(
	param0, 
	param1
	);
	ld.param.b32 	%r82, [retval0];
	} // callseq 27
	ld.global.u32 	%r84, [%rd7+88];
	st.local.u32 	[%rd11], %r84;
	{ // callseq 28, 0
	.param .b64 param0;
	st.param.b64 	[param0], %rd13;
	.param .b64 param1;
	st.param.b64 	[param1], %rd10;
	.param .b32 retval0;
	call.uni (retval0), 
	vprintf, 
	(
	param0, 
	param1
	);
	ld.param.b32 	%r85, [retval0];
	} // callseq 28
	ld.global.u32 	%r87, [%rd7+92];
	st.local.u32 	[%rd11], %r87;
	{ // callseq 29, 0
	.param .b64 param0;
	st.param.b64 	[param0], %rd13;
	.param .b64 param1;
	st.param.b64 	[param1], %rd10;
	.param .b32 retval0;
	call.uni (retval0), 
	vprintf, 
	(
	param0, 
	param1
	);
	ld.param.b32 	%r88, [retval0];
	} // callseq 29
	mov.b32 	%r90, 23;
	mov.b32 	%r91, 16;
	st.local.v2.u32 	[%rd11], {%r91, %r90};
	{ // callseq 30, 0
	.param .b64 param0;
	st.param.b64 	[param0], %rd15;
	.param .b64 param1;
	st.param.b64 	[param1], %rd10;
	.param .b32 retval0;
	call.uni (retval0), 
	vprintf, 
	(
	param0, 
	param1
	);
	ld.param.b32 	%r92, [retval0];
	} // callseq 30
	{ // callseq 31, 0
	.param .b64 param0;
	st.param.b64 	[param0], %rd9;
	.param .b64 param1;
	st.param.b64 	[param1], 0;
	.param .b32 retval0;
	call.uni (retval0), 
	vprintf, 
	(
	param0, 
	param1
	);
	ld.param.b32 	%r94, [retval0];
	} // callseq 31
	ld.global.u32 	%r96, [%rd7+96];
	st.local.u32 	[%rd11], %r96;
	{ // callseq 32, 0
	.param .b64 param0;
	st.param.b64 	[param0], %rd13;
	.param .b64 param1;
	st.param.b64 	[param1], %rd10;
	.param .b32 retval0;
	call.uni (retval0), 
	vprintf, 
	(
	param0, 
	param1
	);
	ld.param.b32 	%r97, [retval0];
	} // callseq 32
	ld.global.u32 	%r99, [%rd7+100];
	st.local.u32 	[%rd11], %r99;
	{ // callseq 33, 0
	.param .b64 param0;
	st.param.b64 	[param0], %rd13;
	.param .b64 param1;
	st.param.b64 	[param1], %rd10;
	.param .b32 retval0;
	call.uni (retval0), 
	vprintf, 
	(
	param0, 
	param1
	);
	ld.param.b32 	%r100, [retval0];
	} // callseq 33
	ld.global.u32 	%r102, [%rd7+104];
	st.local.u32 	[%rd11], %r102;
	{ // callseq 34, 0
	.param .b64 param0;
	st.param.b64 	[param0], %rd13;
	.param .b64 param1;
	st.param.b64 	[param1], %rd10;
	.param .b32 retval0;
	call.uni (retval0), 
	vprintf, 
	(
	param0, 
	param1
	);
	ld.param.b32 	%r103, [retval0];
	} // callseq 34
	ld.global.u32 	%r105, [%rd7+108];
	st.local.u32 	[%rd11], %r105;
	{ // callseq 35, 0
	.param .b64 param0;
	st.param.b64 	[param0], %rd13;
	.param .b64 param1;
	st.param.b64 	[param1], %rd10;
	.param .b32 retval0;
	call.uni (retval0), 
	vprintf, 
	(
	param0, 
	param1
	);
	ld.param.b32 	%r106, [retval0];
	} // callseq 35
	ld.global.u32 	%r108, [%rd7+112];
	st.local.u32 	[%rd11], %r108;
	{ // callseq 36, 0
	.param .b64 param0;
	st.param.b64 	[param0], %rd13;
	.param .b64 param1;
	st.param.b64 	[param1], %rd10;
	.param .b32 retval0;
	call.uni (retval0), 
	vprintf, 
	(
	param0, 
	param1
	);
	ld.param.b32 	%r109, [retval0];
	} // callseq 36
	ld.global.u32 	%r111, [%rd7+116];
	st.local.u32 	[%rd11], %r111;
	{ // callseq 37, 0
	.param .b64 param0;
	st.param.b64 	[param0], %rd13;
	.param .b64 param1;
	st.param.b64 	[param1], %rd10;
	.param .b32 retval0;
	call.uni (retval0), 
	vprintf, 
	(
	param0, 
	param1
	);
	ld.param.b32 	%r112, [retval0];
	} // callseq 37
	ld.global.u32 	%r114, [%rd7+120];
	st.local.u32 	[%rd11], %r114;
	{ // callseq 38, 0
	.param .b64 param0;
	st.param.b64 	[param0], %rd13;
	.param .b64 param1;
	st.param.b64 	[param1], %rd10;
	.param .b32 retval0;
	call.uni (retval0), 
	vprintf, 
	(
	param0, 
	param1
	);
	ld.param.b32 	%r115, [retval0];
	} // callseq 38
	ld.global.u32 	%r117, [%rd7+124];
	st.local.u32 	[%rd11], %r117;
	{ // callseq 39, 0
	.param .b64 param0;
	st.param.b64 	[param0], %rd13;
	.param .b64 param1;
	st.param.b64 	[param1], %rd10;
	.param .b32 retval0;
	call.uni (retval0), 
	vprintf, 
	(
	param0, 
	param1
	);
	ld.param.b32 	%r118, [retval0];
	} // callseq 39
	mov.b32 	%r120, 31;
	mov.b32 	%r121, 24;
	st.local.v2.u32 	[%rd11], {%r121, %r120};
	{ // callseq 40, 0
	.param .b64 param0;
	st.param.b64 	[param0], %rd15;
	.param .b64 param1;
	st.param.b64 	[param1], %rd10;
	.param .b32 retval0;
	call.uni (retval0), 
	vprintf, 
	(
	param0, 
	param1
	);
	ld.param.b32 	%r122, [retval0];
	} // callseq 40
$L__BB0_3:
	setp.ne.s32 	%p2, %r1, 0;
	and.b32  	%r125, %r1, 31;
	cvta.to.global.u64 	%rd4, %rd28;
	mul.wide.u32 	%rd16, %r1, 4;
	add.s64 	%rd17, %rd4, %rd16;
	ld.global.u32 	%r126, [%rd17];
	shfl.sync.up.b32	%r127|%p3, %r126, 1, 0, -1;
	and.b32  	%r128, %r1, 1;
	setp.eq.b32 	%p4, %r128, 1;
	selp.b32 	%r129, %r127, 0, %p4;
	add.s32 	%r130, %r129, %r126;
	and.b32  	%r131, %r1, 3;
	setp.eq.s32 	%p5, %r131, 3;
	shfl.sync.up.b32	%r132|%p6, %r130, 2, 0, -1;
	selp.b32 	%r133, %r132, 0, %p5;
	add.s32 	%r134, %r130, %r133;
	and.b32  	%r135, %r1, 7;
	setp.eq.s32 	%p7, %r135, 7;
	shfl.sync.up.b32	%r136|%p8, %r134, 4, 0, -1;
	selp.b32 	%r137, %r136, 0, %p7;
	add.s32 	%r138, %r134, %r137;
	and.b32  	%r139, %r1, 15;
	setp.eq.s32 	%p9, %r139, 15;
	shfl.sync.up.b32	%r140|%p10, %r138, 8, 0, -1;
	selp.b32 	%r141, %r140, 0, %p9;
	add.s32 	%r142, %r138, %r141;
	setp.eq.s32 	%p11, %r125, 31;
	shfl.sync.up.b32	%r143|%p12, %r142, 16, 0, -1;
	selp.b32 	%r144, %r143, 0, %p11;
	add.s32 	%r145, %r142, %r144;
	setp.eq.s32 	%p13, %r139, 7;
	setp.gt.u32 	%p14, %r125, 16;
	shfl.sync.up.b32	%r146|%p15, %r145, 8, 0, -1;
	selp.b32 	%r147, %r146, 0, %p14;
	selp.b32 	%r148, %r147, 0, %p13;
	add.s32 	%r149, %r145, %r148;
	setp.eq.s32 	%p16, %r135, 3;
	setp.gt.u32 	%p17, %r125, 8;
	shfl.sync.up.b32	%r150|%p18, %r149, 4, 0, -1;
	selp.b32 	%r151, %r150, 0, %p17;
	selp.b32 	%r152, %r151, 0, %p16;
	add.s32 	%r153, %r149, %r152;
	setp.eq.s32 	%p19, %r131, 1;
	setp.gt.u32 	%p20, %r125, 4;
	shfl.sync.up.b32	%r154|%p21, %r153, 2, 0, -1;
	selp.b32 	%r155, %r154, 0, %p20;
	selp.b32 	%r156, %r155, 0, %p19;
	add.s32 	%r157, %r153, %r156;
	setp.gt.u32 	%p22, %r125, 1;
	shfl.sync.up.b32	%r158|%p23, %r157, 1, 0, -1;
	selp.b32 	%r159, %r158, 0, %p22;
	selp.b32 	%r160, 0, %r159, %p4;
	add.s32 	%r161, %r157, %r160;
	st.global.u32 	[%rd17], %r161;
	bar.sync 	0;
	@%p2 bra 	$L__BB0_5;
	mov.u64 	%rd18, $str;
	cvta.global.u64 	%rd19, %rd18;
	{ // callseq 41, 0
	.param .b64 param0;
	st.param.b64 	[param0], %rd19;
	.param .b64 param1;
	st.param.b64 	[param1], 0;
	.param .b32 retval0;
	call.uni (retval0), 
	vprintf, 
	(
	param0, 
	param1
	);
	ld.param.b32 	%r162, [retval0];
	} // callseq 41
	mov.u64 	%rd20, $str$1;
	cvta.global.u64 	%rd21, %rd20;
	{ // callseq 42, 0
	.param .b64 param0;
	st.param.b64 	[param0], %rd21;
	.param .b64 param1;
	st.param.b64 	[param1], 0;
	.param .b32 retval0;
	call.uni (retval0), 
	vprintf, 
	(
	param0, 
	param1
	);
	ld.param.b32 	%r164, [retval0];
	} // callseq 42
	ld.global.u32 	%r166, [%rd4];
	add.u64 	%rd22, %SP, 0;
	add.u64 	%rd23, %SPL, 0;
	st.local.u32 	[%rd23], %r166;
	mov.u64 	%rd24, $str$2;
	cvta.global.u64 	%rd25, %rd24;
	{ // callseq 43, 0
	.param .b64 param0;
	st.param.b64 	[param0], %rd25;
	.param .b64 param1;
	st.param.b64 	[param1], %rd22;
	.param .b32 retval0;
	call.uni (retval0), 
	vprintf, 
	(
	param0, 
	param1
	);
	ld.param.b32 	%r167, [retval0];
	} // callseq 43
	ld.global.u32 	%r169, [%rd4+4];
	st.local.u32 	[%rd23], %r169;
	{ // callseq 44, 0
	.param .b64 param0;
	st.param.b64 	[param0], %rd25;
	.param .b64 param1;
	st.param.b64 	[param1], %rd22;
	.param .b32 retval0;
	call.uni (retval0), 
	vprintf, 
	(
	param0, 
	param1
	);
	ld.param.b32 	%r170, [retval0];
	} // callseq 44
	ld.global.u32 	%r172, [%rd4+8];
	st.local.u32 	[%rd23], %r172;
	{ // callseq 45, 0
	.param .b64 param0;
	st.param.b64 	[param0], %rd25;
	.param .b64 param1;
	st.param.b64 	[param1], %rd22;
	.param .b32 retval0;
	call.uni (retval0), 
	vprintf, 
	(
	param0, 
	param1
	);
	ld.param.b32 	%r173, [retval0];
	} // callseq 45
	ld.global.u32 	%r175, [%rd4+12];
	st.local.u32 	[%rd23], %r175;
	{ // callseq 46, 0
	.param .b64 param0;
	st.param.b64 	[param0], %rd25;
	.param .b64 param1;
	st.param.b64 	[param1], %rd22;
	.param .b32 retval0;
	call.uni (retval0), 
	vprintf, 
	(
	param0, 
	param1
	);
	ld.param.b32 	%r176, [retval0];
	} // callseq 46
	ld.global.u32 	%r178, [%rd4+16];
	st.local.u32 	[%rd23], %r178;
	{ // callseq 47, 0
	.param .b64 param0;
	st.param.b64 	[param0], %rd25;
	.param .b64 param1;
	st.param.b64 	[param1], %rd22;
	.param .b32 retval0;
	call.uni (retval0), 
	vprintf, 
	(
	param0, 
	param1
	);
	ld.param.b32 	%r179, [retval0];
	} // callseq 47
	ld.global.u32 	%r181, [%rd4+20];
	st.local.u32 	[%rd23], %r181;
	{ // callseq 48, 0
	.param .b64 param0;
	st.param.b64 	[param0], %rd25;
	.param .b64 param1;
	st.param.b64 	[param1], %rd22;
	.param .b32 retval0;
	call.uni (retval0), 
	vprintf, 
	(
	param0, 
	param1
	);
	ld.param.b32 	%r182, [retval0];
	} // callseq 48
	ld.global.u32 	%r184, [%rd4+24];
	st.local.u32 	[%rd23], %r184;
	{ // callseq 49, 0
	.param .b64 param0;
	st.param.b64 	[param0], %rd25;
	.param .b64 param1;
	st.param.b64 	[param1], %rd22;
	.param .b32 retval0;
	call.uni (retval0), 
	vprintf, 
	(
	param0, 
	param1
	);
	ld.param.b32 	%r185, [retval0];
	} // callseq 49
	ld.global.u32 	%r187, [%rd4+28];
	st.local.u32 	[%rd23], %r187;
	{ // callseq 50, 0
	.param .b64 param0;
	st.param.b64 	[param0], %rd25;
	.param .b64 param1;
	st.param.b64 	[param1], %rd22;
	.param .b32 retval0;
	call.uni (retval0), 
	vprintf, 
	(
	param0, 
	param1
	);
	ld.param.b32 	%r188, [retval0];
	} // callseq 50
	mov.b32 	%r190, 7;
	mov.b32 	%r191, 0;
	st.local.v2.u32 	[%rd23], {%r191, %r190};
	mov.u64 	%rd26, $str$3;
	cvta.global.u64 	%rd27, %rd26;
	{ // callseq 51, 0
	.param .b64 param0;
	st.param.b64 	[param0], %rd27;
	.param .b64 param1;
	st.param.b64 	[param1], %rd22;
	.param .b32 retval0;
	call.uni (retval0), 
	vprintf, 
	(
	param0, 
	param1
	);
	ld.param.b32 	%r192, [retval0];
	} // callseq 51
	{ // callseq 52, 0
	.param .b64 param0;
	st.param.b64 	[param0], %rd21;
	.param .b64 param1;
	st.param.b64 	[param1], 0;
	.param .b32 retval0;
	call.uni (retval0), 
	vprintf, 
	(
	param0, 
	param1
	);
	ld.param.b32 	%r194, [retval0];
	} // callseq 52
	ld.global.u32 	%r196, [%rd4+32];
	st.local.u32 	[%rd23], %r196;
	{ // callseq 53, 0
	.param .b64 param0;
	st.param.b64 	[param0], %rd25;
	.param .b64 param1;
	st.param.b64 	[param1], %rd22;
	.param .b32 retval0;
	call.uni (retval0), 
	vprintf, 
	(
	param0, 
	param1
	);
	ld.param.b32 	%r197, [retval0];
	} // callseq 53
	ld.global.u32 	%r199, [%rd4+36];
	st.local.u32 	[%rd23], %r199;
	{ // callseq 54, 0
	.param .b64 param0;
	st.param.b64 	[param0], %rd25;
	.param .b64 param1;
	st.param.b64 	[param1], %rd22;
	.param .b32 retval0;
	call.uni (retval0), 
	vprintf, 
	(
	param0, 
	param1
	);
	ld.param.b32 	%r200, [retval0];
	} // callseq 54
	ld.global.u32 	%r202, [%rd4+40];
	st.local.u32 	[%rd23], %r202;
	{ // callseq 55, 0
	.param .b64 param0;
	st.param.b64 	[param0], %rd25;
	.param .b64 param1;
	st.param.b64 	[param1], %rd22;
	.param .b32 retval0;
	call.uni (retval0), 
	vprintf, 
	(
	param0, 
	param1
	);
	ld.param.b32 	%r203, [retval0];
	} // callseq 55
	ld.global.u32 	%r205, [%rd4+44];
	st.local.u32 	[%rd23], %r205;
	{ // callseq 56, 0
	.param .b64 param0;
	st.param.b64 	[param0], %rd25;
	.param .b64 param1;
	st.param.b64 	[param1], %rd22;
	.param .b32 retval0;
	call.uni (retval0), 
	vprintf, 
	(
	param0, 
	param1
	);
	ld.param.b32 	%r206, [retval0];
	} // callseq 56
	ld.global.u32 	%r208, [%rd4+48];
	st.local.u32 	[%rd23], %r208;
	{ // callseq 57, 0
	.param .b64 param0;
	st.param.b64 	[param0], %rd25;
	.param .b64 param1;
	st.param.b64 	[param1], %rd22;
	.param .b32 retval0;
	call.uni (retval0), 
	vprintf, 
	(
	param0, 
	param1
	);
	ld.param.b32 	%r209, [retval0];
	} // callseq 57
	ld.global.u32 	%r211, [%rd4+52];
	st.local.u32 	[%rd23], %r211;
	{ // callseq 58, 0
	.param .b64 param0;
	st.param.b64 	[param0], %rd25;
	.param .b64 param1;
	st.param.b64 	[param1], %rd22;
	.param .b32 retval0;
	call.uni (retval0), 
	vprintf, 
	(
	param0, 
	param1
	);
	ld.param.b32 	%r212, [retval0];
	} // callseq 58
	ld.global.u32 	%r214, [%rd4+56];
	st.local.u32 	[%rd23], %r214;
	{ // callseq 59, 0
	.param .b64 param0;
	st.param.b64 	[param0], %rd25;
	.param .b64 param1;
	st.param.b64 	[param1], %rd22;
	.param .b32 retval0;
	call.uni (retval0), 
	vprintf, 
	(
	param0, 
	param1
	);
	ld.param.b32 	%r215, [retval0];
	} // callseq 59
	ld.global.u32 	%r217, [%rd4+60];
	st.local.u32 	[%rd23], %r217;
	{ // callseq 60, 0
	.param .b64 param0;
	st.param.b64 	[param0], %rd25;
	.param .b64 param1;
	st.param.b64 	[param1], %rd22;
	.param .b32 retval0;
	call.uni (retval0), 
	vprintf, 
	(
	param0, 
	param1
	);
	ld.param.b32 	%r218, [retval0];
	} // callseq 60
	mov.b32 	%r220, 15;
	mov.b32 	%r221, 8;
	st.local.v2.u32 	[%rd23], {%r221, %r220};
	{ // callseq 61, 0
	.param .b64 param0;
	st.param.b64 	[param0], %rd27;
	.param .b64 param1;
	st.param.b64 	[param1], %rd22;
	.param .b32 retval0;
	call.uni (retval0), 
	vprintf, 
	(
	param0, 
	param1
	);
	ld.param.b32 	%r222, [retval0];
	} // callseq 61
	{ // callseq 62, 0
	.param .b64 param0;
	st.param.b64 	[param0], %rd21;
	.param .b64 param1;
	st.param.b64 	[param1], 0;
	.param .b32 retval0;
	call.uni (retval0), 
	vprintf, 
	(
	param0, 
	param1
	);
	ld.param.b32 	%r224, [retval0];
	} // callseq 62
	ld.global.u32 	%r226, [%rd4+64];
	st.local.u32 	[%rd23], %r226;
	{ // callseq 63, 0
	.param .b64 param0;
	st.param.b64 	[param0], %rd25;
	.param .b64 param1;
	st.param.b64 	[param1], %rd22;
	.param .b32 retval0;
	call.uni (retval0), 
	vprintf, 
	(
	param0, 
	param1
	);
	ld.param.b32 	%r227, [retval0];
	} // callseq 63
	ld.global.u32 	%r229, [%rd4+68];
	st.local.u32 	[%rd23], %r229;
	{ // callseq 64, 0
	.param .b64 param0;
	st.param.b64 	[param0], %rd25;
	.param .b64 param1;
	st.param.b64 	[param1], %rd22;
	.param .b32 retval0;
	call.uni (retval0), 
	vprintf, 
	(
	param0, 
	param1
	);
	ld.param.b32 	%r230, [retval0];
	} // callseq 64
	ld.global.u32 	%r232, [%rd4+72];
	st.local.u32 	[%rd23], %r232;
	{ // callseq 65, 0
	.param .b64 param0;
	st.param.b64 	[param0], %rd25;
	.param .b64 param1;
	st.param.b64 	[param1], %rd22;
	.param .b32 retval0;
	call.uni (retval0), 
	vprintf, 
	(
	param0, 
	param1
	);
	ld.param.b32 	%r233, [retval0];
	} // callseq 65
	ld.global.u32 	%r235, [%rd4+76];
	st.local.u32 	[%rd23], %r235;
	{ // callseq 66, 0
	.param .b64 param0;
	st.param.b64 	[param0], %rd25;
	.param .b64 param1;
	st.param.b64 	[param1], %rd22;
	.param .b32 retval0;
	call.uni (retval0), 
	vprintf, 
	(
	param0, 
	param1
	);
	ld.param.b32 	%r236, [retval0];
	} // callseq 66
	ld.global.u32 	%r238, [%rd4+80];
	st.local.u32 	[%rd23], %r238;
	{ // callseq 67, 0
	.param .b64 param0;
	st.param.b64 	[param0], %rd25;
	.param .b64 param1;
	st.param.b64 	[param1], %rd22;
	.param .b32 retval0;
	call.uni (retval0), 
	vprintf, 
	(
	param0, 
	param1
	);
	ld.param.b32 	%r239, [retval0];
	} // callseq 67
	ld.global.u32 	%r241, [%rd4+84];
	st.local.u32 	[%rd23], %r241;
	{ // callseq 68, 0
	.param .b64 param0;
	st.param.b64 	[param0], %rd25;
	.param .b64 param1;
	st.param.b64 	[param1], %rd22;
	.param .b32 retval0;
	call.uni (retval0), 
	vprintf, 
	(
	param0, 
	param1
	);
	ld.param.b32 	%r242, [retval0];
	} // callseq 68
	ld.global.u32 	%r244, [%rd4+88];
	st.local.u32 	[%rd23], %r244;
	{ // callseq 69, 0
	.param .b64 param0;
	st.param.b64 	[param0], %rd25;
	.param .b64 param1;
	st.param.b64 	[param1], %rd22;
	.param .b32 retval0;
	call.uni (retval0), 
	vprintf, 
	(
	param0, 
	param1
	);
	ld.param.b32 	%r245, [retval0];
	} // callseq 69
	ld.global.u32 	%r247, [%rd4+92];
	st.local.u32 	[%rd23], %r247;
	{ // callseq 70, 0
	.param .b64 param0;
	st.param.b64 	[param0], %rd25;
	.param .b64 param1;
	st.param.b64 	[param1], %rd22;
	.param .b32 retval0;
	call.uni (retval0), 
	vprintf, 
	(
	param0, 
	param1
	);
	ld.param.b32 	%r248, [retval0];
	} // callseq 70
	mov.b32 	%r250, 23;
	mov.b32 	%r251, 16;
	st.local.v2.u32 	[%rd23], {%r251, %r250};
	{ // callseq 71, 0
	.param .b64 param0;
	st.param.b64 	[param0], %rd27;
	.param .b64 param1;
	st.param.b64 	[param1], %rd22;
	.param .b32 retval0;
	call.uni (retval0), 
	vprintf, 
	(
	param0, 
	param1
	);
	ld.param.b32 	%r252, [retval0];
	} // callseq 71
	{ // callseq 72, 0
	.param .b64 param0;
	st.param.b64 	[param0], %rd21;
	.param .b64 param1;
	st.param.b64 	[param1], 0;
	.param .b32 retval0;
	call.uni (retval0), 
	vprintf, 
	(
	param0, 
	param1
	);
	ld.param.b32 	%r254, [retval0];
	} // callseq 72
	ld.global.u32 	%r256, [%rd4+96];
	st.local.u32 	[%rd23], %r256;
	{ // callseq 73, 0
	.param .b64 param0;
	st.param.b64 	[param0], %rd25;
	.param .b64 param1;
	st.param.b64 	[param1], %rd22;
	.param .b32 retval0;
	call.uni (retval0), 
	vprintf, 
	(
	param0, 
	param1
	);
	ld.param.b32 	%r257, [retval0];
	} // callseq 73
	ld.global.u32 	%r259, [%rd4+100];
	st.local.u32 	[%rd23], %r259;
	{ // callseq 74, 0
	.param .b64 param0;
	st.param.b64 	[param0], %rd25;
	.param .b64 param1;
	st.param.b64 	[param1], %rd22;
	.param .b32 retval0;
	call.uni (retval0), 
	vprintf, 
	(
	param0, 
	param1
	);
	ld.param.b32 	%r260, [retval0];
	} // callseq 74
	ld.global.u32 	%r262, [%rd4+104];
	st.local.u32 	[%rd23], %r262;
	{ // callseq 75, 0
	.param .b64 param0;
	st.param.b64 	[param0], %rd25;
	.param .b64 param1;
	st.param.b64 	[param1], %rd22;
	.param .b32 retval0;
	call.uni (retval0), 
	vprintf, 
	(
	param0, 
	param1
	);
	ld.param.b32 	%r263, [retval0];
	} // callseq 75
	ld.global.u32 	%r265, [%rd4+108];
	st.local.u32 	[%rd23], %r265;
	{ // callseq 76, 0
	.param .b64 param0;
	st.param.b64 	[param0], %rd25;
	.param .b64 param1;
	st.param.b64 	[param1], %rd22;
	.param .b32 retval0;
	call.uni (retval0), 
	vprintf, 
	(
	param0, 
	param1
	);
	ld.param.b32 	%r266, [retval0];
	} // callseq 76
	ld.global.u32 	%r268, [%rd4+112];
	st.local.u32 	[%rd23], %r268;
	{ // callseq 77, 0
	.param .b64 param0;
	st.param.b64 	[param0], %rd25;
	.param .b64 param1;
	st.param.b64 	[param1], %rd22;
	.param .b32 retval0;
	call.uni (retval0), 
	vprintf, 
	(
	param0, 
	param1
	);
	ld.param.b32 	%r269, [retval0];
	} // callseq 77
	ld.global.u32 	%r271, [%rd4+116];
	st.local.u32 	[%rd23], %r271;
	{ // callseq 78, 0
	.param .b64 param0;
	st.param.b64 	[param0], %rd25;
	.param .b64 param1;
	st.param.b64 	[param1], %rd22;
	.param .b32 retval0;
	call.uni (retval0), 
	vprintf, 
	(
	param0, 
	param1
	);
	ld.param.b32 	%r272, [retval0];
	} // callseq 78
	ld.global.u32 	%r274, [%rd4+120];
	st.local.u32 	[%rd23], %r274;
	{ // callseq 79, 0
	.param .b64 param0;
	st.param.b64 	[param0], %rd25;
	.param .b64 param1;
	st.param.b64 	[param1], %rd22;
	.param .b32 retval0;
	call.uni (retval0), 
	vprintf, 
	(
	param0, 
	param1
	);
	ld.param.b32 	%r275, [retval0];
	} // callseq 79
	ld.global.u32 	%r277, [%rd4+124];
	st.local.u32 	[%rd23], %r277;
	{ // callseq 80, 0
	.param .b64 param0;
	st.param.b64 	[param0], %rd25;
	.param .b64 param1;
	st.param.b64 	[param1], %rd22;
	.param .b32 retval0;
	call.uni (retval0), 
	vprintf, 
	(
	param0, 
	param1
	);
	ld.param.b32 	%r278, [retval0];
	} // callseq 80
	mov.b32 	%r280, 31;
	mov.b32 	%r281, 24;
	st.local.v2.u32 	[%rd23], {%r281, %r280};
	{ // callseq 81, 0
	.param .b64 param0;
	st.param.b64 	[param0], %rd27;
	.param .b64 param1;
	st.param.b64 	[param1], %rd22;
	.param .b32 retval0;
	call.uni (retval0), 
	vprintf, 
	(
	param0, 
	param1
	);
	ld.param.b32 	%r282, [retval0];
	} // callseq 81
$L__BB0_5:
	ret;

}


// ===== COMPILED SASS (sm_100) =====

	.target	sm_100

	.elftype	@"ET_EXEC"


//--------------------- .note.nv.tkinfo           --------------------------
	.section	.note.nv.tkinfo,"",@"SHT_NOTE"
	.sectionflags	@"SHF_NOTE_NV_TKINFO"
	.tkinfo
        /*0018*/ 	.word	0x00000002
        /*0030*/ 	.string	""
        /*0030*/ 	.string	"ptxas"
        /*0030*/ 	.string	"Cuda compilation tools, release 13.0, V13.0.88"
        /*0030*/ 	.string	"Build cuda_13.0.r13.0/compiler.36424714_0"
        /*0030*/ 	.string	"-arch sm_100 -m 64 "



//--------------------- .note.nv.cuinfo           --------------------------
	.section	.note.nv.cuinfo,"",@"SHT_NOTE"
	.sectionflags	@"SHF_NOTE_NV_CUINFO"
        /*0018*/ 	.short	0x0002
        /*001a*/ 	.short	0x0064
        /*001c*/ 	.short	0x0082
	.zero		2


//--------------------- .nv.info                  --------------------------
	.section	.nv.info,"",@"SHT_CUDA_INFO"
	.align	4


	//----- nvinfo : EIATTR_REGCOUNT
	.align		4
        /*0000*/ 	.byte	0x04, 0x2f
        /*0002*/ 	.short	(.L_6 - .L_5)
	.align		4
.L_5:
        /*0004*/ 	.word	index@(_Z14kWarpPrefixSumv)
        /*0008*/ 	.word	0x00000018


	//----- nvinfo : EIATTR_FRAME_SIZE
	.align		4
.L_6:
        /*000c*/ 	.byte	0x04, 0x11
        /*000e*/ 	.short	(.L_8 - .L_7)
	.align		4
.L_7:
        /*0010*/ 	.word	index@(_Z14kWarpPrefixSumv)
        /*0014*/ 	.word	0x00000008


	//----- nvinfo : EIATTR_MIN_STACK_SIZE
	.align		4
.L_8:
        /*0018*/ 	.byte	0x04, 0x12
        /*001a*/ 	.short	(.L_10 - .L_9)
	.align		4
.L_9:
        /*001c*/ 	.word	index@(_Z14kWarpPrefixSumv)
        /*0020*/ 	.word	0x00000008
.L_10:


//--------------------- .nv.compat                --------------------------
	.section	.nv.compat,"",@"SHT_CUDA_COMPAT_INFO"
	.align	4
        /*0000*/ 	.byte	0x02, 0x09, 0x00, 0x00, 0x02, 0x02, 0x01, 0x00, 0x02, 0x05, 0x05, 0x00, 0x03, 0x07, 0x01, 0x01
        /*0010*/ 	.byte	0x02, 0x03, 0x00, 0x00, 0x02, 0x06, 0x01, 0x00, 0x04, 0x0b, 0x08, 0x00, 0x09, 0x00, 0x00, 0x00
        /*0020*/ 	.byte	0x00, 0x00, 0x00, 0x00


//--------------------- .nv.info._Z14kWarpPrefixSumv --------------------------
	.section	.nv.info._Z14kWarpPrefixSumv,"",@"SHT_CUDA_INFO"
	.sectionflags	@""
	.align	4


	//----- nvinfo : EIATTR_CUDA_API_VERSION
	.align		4
        /*0000*/ 	.byte	0x04, 0x37
        /*0002*/ 	.short	(.L_12 - .L_11)
.L_11:
        /*0004*/ 	.word	0x00000082


	//----- nvinfo : EIATTR_SPARSE_MMA_MASK
	.align		4
.L_12:
        /*0008*/ 	.byte	0x03, 0x50
        /*000a*/ 	.short	0x0000


	//----- nvinfo : EIATTR_MAXREG_COUNT
	.align		4
        /*000c*/ 	.byte	0x03, 0x1b
        /*000e*/ 	.short	0x00ff


	//----- nvinfo : EIATTR_NUM_BARRIERS
	.align		4
        /*0010*/ 	.byte	0x02, 0x4c
        /*0012*/ 	.byte	0x01
	.zero		1


	//----- nvinfo : EIATTR_EXTERNS
	.align		4
        /*0014*/ 	.byte	0x04, 0x0f
        /*0016*/ 	.short	(.L_14 - .L_13)


	//   ....[0]....
	.align		4
.L_13:
        /*0018*/ 	.word	index@(vprintf)


	//----- nvinfo : EIATTR_MERCURY_ISA_VERSION
	.align		4
.L_14:
        /*001c*/ 	.byte	0x03, 0x5f
        /*001e*/ 	.short	0x0101


	//----- nvinfo : EIATTR_COOP_GROUP_MASK_REGIDS
	.align		4
        /*0020*/ 	.byte	0x04, 0x29
        /*0022*/ 	.short	(.L_16 - .L_15)


	//   ....[0]....
.L_15:
        /*0024*/ 	.word	0xffffffff


	//   ....[1]....
        /*0028*/ 	.word	0xffffffff


	//   ....[2]....
        /*002c*/ 	.word	0xffffffff


	//   ....[3]....
        /*0030*/ 	.word	0xffffffff


	//   ....[4]....
        /*0034*/ 	.word	0xffffffff


	//   ....[5]....
        /*0038*/ 	.word	0xffffffff


	//   ....[6]....
        /*003c*/ 	.word	0xffffffff


	//   ....[7]....
        /*0040*/ 	.word	0xffffffff


	//   ....[8]....
        /*0044*/ 	.word	0xffffffff


	//   ....[9]....
        /*0048*/ 	.word	0x0500000f


	//   ....[10]....
        /*004c*/ 	.word	0x0500000f


	//   ....[11]....
        /*0050*/ 	.word	0x0500000f


	//   ....[12]....
        /*0054*/ 	.word	0x0500000f


	//   ....[13]....
        /*0058*/ 	.word	0x0500000f


	//   ....[14]....
        /*005c*/ 	.word	0x0500000f


	//   ....[15]....
        /*0060*/ 	.word	0x0500000f


	//   ....[16]....
        /*0064*/ 	.word	0x0500000f


	//   ....[17]....
        /*0068*/ 	.word	0x0500000f


	//----- nvinfo : EIATTR_COOP_GROUP_INSTR_OFFSETS
	.align		4
.L_16:
        /*006c*/ 	.byte	0x04, 0x28
        /*006e*/ 	.short	(.L_18 - .L_17)


	//   ....[0]....
.L_17:
        /*0070*/ 	.word	0x00001c30


	//   ....[1]....
        /*0074*/ 	.word	0x00001cd0


	//   ....[2]....
        /*0078*/ 	.word	0x00001d10


	//   ....[3]....
        /*007c*/ 	.word	0x00001d50


	//   ....[4]....
        /*0080*/ 	.word	0x00001d90


	//   ....[5]....
        /*0084*/ 	.word	0x00001dd0


	//   ....[6]....
        /*0088*/ 	.word	0x00001e30


	//   ....[7]....
        /*008c*/ 	.word	0x00001e90


	//   ....[8]....
        /*0090*/ 	.word	0x00001ee0


	//   ....[9]....
        /*0094*/ 	.word	0x00003ae0


	//   ....[10]....
        /*0098*/ 	.word	0x00003b90


	//   ....[11]....
        /*009c*/ 	.word	0x00003c10


	//   ....[12]....
        /*00a0*/ 	.word	0x00003c90


	//   ....[13]....
        /*00a4*/ 	.word	0x00003d10


	//   ....[14]....
        /*00a8*/ 	.word	0x00003d90


	//   ....[15]....
        /*00ac*/ 	.word	0x00003e30


	//   ....[16]....
        /*00b0*/ 	.word	0x00003ed0


	//   ....[17]....
        /*00b4*/ 	.word	0x00003f60


	//----- nvinfo : EIATTR_VRC_CTA_INIT_COUNT
	.align		4
.L_18:
        /*00b8*/ 	.byte	0x02, 0x4a
	.zero		1
	.zero		1


	//----- nvinfo : EIATTR_SYSCALL_OFFSETS
	.align		4
        /*00bc*/ 	.byte	0x04, 0x46
        /*00be*/ 	.short	(.L_20 - .L_19)


	//   ....[0]....
.L_19:
        /*00c0*/ 	.word	0x00000120


	//   ....[1]....
        /*00c4*/ 	.word	0x00000190


	//   ....[2]....
        /*00c8*/ 	.word	0x00000240


	//   ....[3]....
        /*00cc*/ 	.word	0x000002f0


	//   ....[4]....
        /*00d0*/ 	.word	0x000003a0


	//   ....[5]....
        /*00d4*/ 	.word	0x00000450


	//   ....[6]....
        /*00d8*/ 	.word	0x00000500


	//   ....[7]....
        /*00dc*/ 	.word	0x000005b0


	//   ....[8]....
        /*00e0*/ 	.word	0x00000660


	//   ....[9]....
        /*00e4*/ 	.word	0x00000710


	//   ....[10]....
        /*00e8*/ 	.word	0x000007c0


	//   ....[11]....
        /*00ec*/ 	.word	0x00000830


	//   ....[12]....
        /*00f0*/ 	.word	0x000008e0


	//   ....[13]....
        /*00f4*/ 	.word	0x00000990


	//   ....[14]....
        /*00f8*/ 	.word	0x00000a40


	//   ....[15]....
        /*00fc*/ 	.word	0x00000af0


	//   ....[16]....
        /*0100*/ 	.word	0x00000ba0


	//   ....[17]....
        /*0104*/ 	.word	0x00000c50


	//   ....[18]....
        /*0108*/ 	.word	0x00000d00


	//   ....[19]....
        /*010c*/ 	.word	0x00000db0


	//   ....[20]....
        /*0110*/ 	.word	0x00000e60


	//   ....[21]....
        /*0114*/ 	.word	0x00000ed0


	//   ....[22]....
        /*0118*/ 	.word	0x00000f80


	//   ....[23]....
        /*011c*/ 	.word	0x00001030


	//   ....[24]....
        /*0120*/ 	.word	0x000010e0


	//   ....[25]....
        /*0124*/ 	.word	0x00001190


	//   ....[26]....
        /*0128*/ 	.word	0x00001240


	//   ....[27]....
        /*012c*/ 	.word	0x000012f0


	//   ....[28]....
        /*0130*/ 	.word	0x000013a0


	//   ....[29]....
        /*0134*/ 	.word	0x00001450


	//   ....[30]....
        /*0138*/ 	.word	0x00001500


	//   ....[31]....
        /*013c*/ 	.word	0x00001570


	//   ....[32]....
        /*0140*/ 	.word	0x00001620


	//   ....[33]....
        /*0144*/ 	.word	0x000016d0


	//   ....[34]....
        /*0148*/ 	.word	0x00001780


	//   ....[35]....
        /*014c*/ 	.word	0x00001830


	//   ....[36]....
        /*0150*/ 	.word	0x000018e0


	//   ....[37]....
        /*0154*/ 	.word	0x00001990


	//   ....[38]....
        /*0158*/ 	.word	0x00001a40


	//   ....[39]....
        /*015c*/ 	.word	0x00001af0


	//   ....[40]....
        /*0160*/ 	.word	0x00001ba0


	//   ....[41]....
        /*0164*/ 	.word	0x00001fd0


	//   ....[42]....
        /*0168*/ 	.word	0x00002050


	//   ....[43]....
        /*016c*/ 	.word	0x000020f0


	//   ....[44]....
        /*0170*/ 	.word	0x000021a0


	//   ....[45]....
        /*0174*/ 	.word	0x00002250


	//   ....[46]....
        /*0178*/ 	.word	0x00002300


	//   ....[47]....
        /*017c*/ 	.word	0x000023b0


	//   ....[48]....
        /*0180*/ 	.word	0x00002460


	//   ....[49]....
        /*0184*/ 	.word	0x00002510


	//   ....[50]....
        /*0188*/ 	.word	0x000025c0


	//   ....[51]....
        /*018c*/ 	.word	0x00002670


	//   ....[52]....
        /*0190*/ 	.word	0x000026e0


	//   ....[53]....
        /*0194*/ 	.word	0x00002790


	//   ....[54]....
        /*0198*/ 	.word	0x00002840


	//   ....[55]....
        /*019c*/ 	.word	0x000028f0


	//   ....[56]....
        /*01a0*/ 	.word	0x000029a0


	//   ....[57]....
        /*01a4*/ 	.word	0x00002a50


	//   ....[58]....
        /*01a8*/ 	.word	0x00002b00


	//   ....[59]....
        /*01ac*/ 	.word	0x00002bb0


	//   ....[60]....
        /*01b0*/ 	.word	0x00002c60


	//   ....[61]....
        /*01b4*/ 	.word	0x00002d10


	//   ....[62]....
        /*01b8*/ 	.word	0x00002d80


	//   ....[63]....
        /*01bc*/ 	.word	0x00002e30


	//   ....[64]....
        /*01c0*/ 	.word	0x00002ee0


	//   ....[65]....
        /*01c4*/ 	.word	0x00002f90


	//   ....[66]....
        /*01c8*/ 	.word	0x00003040


	//   ....[67]....
        /*01cc*/ 	.word	0x000030f0


	//   ....[68]....
        /*01d0*/ 	.word	0x000031a0


	//   ....[69]....
        /*01d4*/ 	.word	0x00003250


	//   ....[70]....
        /*01d8*/ 	.word	0x00003300


	//   ....[71]....
        /*01dc*/ 	.word	0x000033b0


	//   ....[72]....
        /*01e0*/ 	.word	0x00003420


	//   ....[73]....
        /*01e4*/ 	.word	0x000034d0


	//   ....[74]....
        /*01e8*/ 	.word	0x00003580


	//   ....[75]....
        /*01ec*/ 	.word	0x00003630


	//   ....[76]....
        /*01f0*/ 	.word	0x000036e0


	//   ....[77]....
        /*01f4*/ 	.word	0x00003790


	//   ....[78]....
        /*01f8*/ 	.word	0x00003840


	//   ....[79]....
        /*01fc*/ 	.word	0x000038f0


	//   ....[80]....
        /*0200*/ 	.word	0x000039a0


	//   ....[81]....
        /*0204*/ 	.word	0x00003a50


	//----- nvinfo : EIATTR_EXIT_INSTR_OFFSETS
	.align		4
.L_20:
        /*0208*/ 	.byte	0x04, 0x1c
        /*020a*/ 	.short	(.L_22 - .L_21)


	//   ....[0]....
.L_21:
        /*020c*/ 	.word	0x00001f50


	//   ....[1]....
        /*0210*/ 	.word	0x00003a60


	//----- nvinfo : EIATTR_CRS_STACK_SIZE
	.align		4
.L_22:
        /*0214*/ 	.byte	0x04, 0x1e
        /*0216*/ 	.short	(.L_24 - .L_23)
.L_23:
        /*0218*/ 	.word	0x00000000


	//----- nvinfo : EIATTR_SW_WAR
	.align		4
.L_24:
        /*021c*/ 	.byte	0x04, 0x36
        /*021e*/ 	.short	(.L_26 - .L_25)
.L_25:
        /*0220*/ 	.word	0x00000008
.L_26:


//--------------------- .nv.callgraph             --------------------------
	.section	.nv.callgraph,"",@"SHT_CUDA_CALLGRAPH"
	.align	4
	.sectionentsize	8
	.align		4
        /*0000*/ 	.word	0x00000000
	.align		4
        /*0004*/ 	.word	0xffffffff
	.align		4
        /*0008*/ 	.word	index@(_Z14kWarpPrefixSumv)
	.align		4
        /*000c*/ 	.word	index@(vprintf)
	.align		4
        /*0010*/ 	.word	0x00000000
	.align		4
        /*0014*/ 	.word	0xfffffffe
	.align		4
        /*0018*/ 	.word	0x00000000
	.align		4
        /*001c*/ 	.word	0xfffffffd
	.align		4
        /*0020*/ 	.word	0x00000000
	.align		4
        /*0024*/ 	.word	0xfffffffc


//--------------------- .nv.constant4             --------------------------
	.section	.nv.constant4,"a",@progbits
	.align	8
	.align		8
.nv.constant4:
        /*0000*/ 	.dword	vprintf
	.align		8
        /*0008*/ 	.dword	$str
	.align		8
        /*0010*/ 	.dword	$str$1
	.align		8
        /*0018*/ 	.dword	$str$2
	.align		8
        /*0020*/ 	.dword	$str$3


//--------------------- .nv.constant3             --------------------------
	.section	.nv.constant3,"a",@progbits
	.align	8
.nv.constant3:
	.type		dPk,@object
	.size		dPk,(.L_0 - dPk)
dPk:
	.zero		16
.L_0:


//--------------------- .text._Z14kWarpPrefixSumv --------------------------
	.section	.text._Z14kWarpPrefixSumv,"ax",@progbits
	.align	128
        .global         _Z14kWarpPrefixSumv
        .type           _Z14kWarpPrefixSumv,@function
        .size           _Z14kWarpPrefixSumv,(.L_x_95 - _Z14kWarpPrefixSumv)
        .other          _Z14kWarpPrefixSumv,@"STO_CUDA_ENTRY STV_DEFAULT"
_Z14kWarpPrefixSumv:
.text._Z14kWarpPrefixSumv:
[----:B------:R-:W0:Y:S01]  /*0000*/  LDC R1, c[0x0][0x37c] ;  /* 0x0000df00ff017b82 */ /* 0x000e220000000800 */
[----:B------:R-:W1:Y:S01]  /*0010*/  S2R R17, SR_TID.X ;  /* 0x0000000000117919 */ /* 0x000e620000002100 */
[----:B------:R-:W2:Y:S01]  /*0020*/  LDCU UR4, c[0x0][0x2f8] ;  /* 0x00005f00ff0477ac */ /* 0x000ea20008000800 */
[----:B0-----:R-:W-:Y:S01]  /*0030*/  VIADD R1, R1, 0xfffffff8 ;  /* 0xfffffff801017836 */ /* 0x001fe20000000000 */
[----:B------:R-:W-:Y:S01]  /*0040*/  BSSY.RECONVERGENT B6, `(.L_x_0) ;  /* 0x00001b7000067945 */ /* 0x000fe20003800200 */
[----:B------:R-:W0:Y:S01]  /*0050*/  LDCU UR5, c[0x0][0x2fc] ;  /* 0x00005f80ff0577ac */ /* 0x000e220008000800 */
[----:B------:R-:W3:Y:S02]  /*0060*/  LDCU.64 UR36, c[0x0][0x358] ;  /* 0x00006b00ff2477ac */ /* 0x000ee40008000a00 */
[----:B--2---:R-:W-:-:S05]  /*0070*/  IADD3 R2, P1, PT, R1, UR4, RZ ;  /* 0x0000000401027c10 */ /* 0x004fca000ff3e0ff */
[----:B0-----:R-:W-:Y:S01]  /*0080*/  IMAD.X R18, RZ, RZ, UR5, P1 ;  /* 0x00000005ff127e24 */ /* 0x001fe200088e06ff */
[----:B-1----:R-:W-:-:S13]  /*0090*/  ISETP.NE.AND P0, PT, R17, RZ, PT ;  /* 0x000000ff1100720c */ /* 0x002fda0003f05270 */
[----:B---3--:R-:W-:Y:S05]  /*00a0*/  @P0 BRA `(.L_x_1) ;  /* 0x0000001800c00947 */ /* 0x008fea0003800000 */
[----:B------:R-:W-:Y:S01]  /*00b0*/  MOV R16, 0x0 ;  /* 0x0000000000107802 */ /* 0x000fe20000000f00 */
[----:B------:R-:W0:Y:S01]  /*00c0*/  LDCU.64 UR4, c[0x4][0x8] ;  /* 0x01000100ff0477ac */ /* 0x000e220008000a00 */
[----:B------:R-:W-:Y:S02]  /*00d0*/  CS2R R6, SRZ ;  /* 0x0000000000067805 */ /* 0x000fe4000001ff00 */
[----:B------:R1:W2:Y:S01]  /*00e0*/  LDC.64 R8, c[0x4][R16] ;  /* 0x0100000010087b82 */ /* 0x0002a20000000a00 */
[----:B0-----:R-:W-:Y:S01]  /*00f0*/  IMAD.U32 R4, RZ, RZ, UR4 ;  /* 0x00000004ff047e24 */ /* 0x001fe2000f8e00ff */
[----:B-1----:R-:W-:-:S07]  /*0100*/  MOV R5, UR5 ;  /* 0x0000000500057c02 */ /* 0x002fce0008000f00 */
[----:B------:R-:W-:-:S07]  /*0110*/  LEPC R20, `(.L_x_2) ;  /* 0x000000001014794e */ /* 0x000fce0000000000 */
[----:B--2---:R-:W-:Y:S05]  /*0120*/  CALL.ABS.NOINC R8 ;  /* 0x0000000008007343 */ /* 0x004fea0003c00000 */
.L_x_2:
[----:B------:R0:W1:Y:S01]  /*0130*/  LDC.64 R8, c[0x4][R16] ;  /* 0x0100000010087b82 */ /* 0x0000620000000a00 */
[----:B------:R-:W2:Y:S01]  /*0140*/  LDCU.64 UR4, c[0x4][0x10] ;  /* 0x01000200ff0477ac */ /* 0x000ea20008000a00 */
[----:B------:R-:W-:Y:S01]  /*0150*/  CS2R R6, SRZ ;  /* 0x0000000000067805 */ /* 0x000fe2000001ff00 */
[----:B--2---:R-:W-:Y:S02]  /*0160*/  IMAD.U32 R4, RZ, RZ, UR4 ;  /* 0x00000004ff047e24 */ /* 0x004fe4000f8e00ff */
[----:B0-----:R-:W-:-:S07]  /*0170*/  IMAD.U32 R5, RZ, RZ, UR5 ;  /* 0x00000005ff057e24 */ /* 0x001fce000f8e00ff */
[----:B------:R-:W-:-:S07]  /*0180*/  LEPC R20, `(.L_x_3) ;  /* 0x000000001014794e */ /* 0x000fce0000000000 */
[----:B-1----:R-:W-:Y:S05]  /*0190*/  CALL.ABS.NOINC R8 ;  /* 0x0000000008007343 */ /* 0x002fea0003c00000 */
.L_x_3:
[----:B------:R-:W0:Y:S01]  /*01a0*/  LDC.64 R8, c[0x3][0x8] ;  /* 0x00c00200ff087b82 */ /* 0x000e220000000a00 */
[----:B------:R-:W1:Y:S01]  /*01b0*/  LDCU.64 UR4, c[0x4][0x18] ;  /* 0x01000300ff0477ac */ /* 0x000e620008000a00 */
[----:B0-----:R-:W2:Y:S06]  /*01c0*/  LDG.E R8, desc[UR36][R8.64] ;  /* 0x0000002408087981 */ /* 0x001eac000c1e1900 */
[----:B------:R0:W3:Y:S01]  /*01d0*/  LDC.64 R10, c[0x4][R16] ;  /* 0x01000000100a7b82 */ /* 0x0000e20000000a00 */
[----:B-1----:R-:W-:Y:S01]  /*01e0*/  IMAD.U32 R4, RZ, RZ, UR4 ;  /* 0x00000004ff047e24 */ /* 0x002fe2000f8e00ff */
[----:B------:R-:W-:Y:S01]  /*01f0*/  MOV R5, UR5 ;  /* 0x0000000500057c02 */ /* 0x000fe20008000f00 */
[----:B------:R-:W-:-:S02]  /*0200*/  IMAD.MOV.U32 R6, RZ, RZ, R2 ;  /* 0x000000ffff067224 */ /* 0x000fc400078e0002 */
[----:B------:R-:W-:Y:S01]  /*0210*/  IMAD.MOV.U32 R7, RZ, RZ, R18 ;  /* 0x000000ffff077224 */ /* 0x000fe200078e0012 */
[----:B--23--:R0:W-:Y:S06]  /*0220*/  STL [R1], R8 ;  /* 0x0000000801007387 */ /* 0x00c1ec0000100800 */
[----:B------:R-:W-:-:S07]  /*0230*/  LEPC R20, `(.L_x_4) ;  /* 0x000000001014794e */ /* 0x000fce0000000000 */
[----:B0-----:R-:W-:Y:S05]  /*0240*/  CALL.ABS.NOINC R10 ;  /* 0x000000000a007343 */ /* 0x001fea0003c00000 */
.L_x_4:
        /* <DEDUP_REMOVED lines=11> */
.L_x_5:
        /* <DEDUP_REMOVED lines=11> */
.L_x_6:
        /* <DEDUP_REMOVED lines=11> */
.L_x_7:
        /* <DEDUP_REMOVED lines=11> */
.L_x_8:
        /* <DEDUP_REMOVED lines=11> */
.L_x_9:
        /* <DEDUP_REMOVED lines=11> */
.L_x_10:
        /* <DEDUP_REMOVED lines=11> */
.L_x_11:
[----:B------:R-:W-:Y:S02]  /*0720*/  HFMA2 R10, -RZ, RZ, 0, 0 ;  /* 0x00000000ff0a7431 */ /* 0x000fe400000001ff */
[----:B------:R-:W-:Y:S01]  /*0730*/  IMAD.MOV.U32 R11, RZ, RZ, 0x7 ;  /* 0x00000007ff0b7424 */ /* 0x000fe200078e00ff */
[----:B------:R0:W1:Y:S01]  /*0740*/  LDC.64 R8, c[0x4][R16] ;  /* 0x0100000010087b82 */ /* 0x0000620000000a00 */
[----:B------:R-:W2:Y:S01]  /*0750*/  LDCU.64 UR4, c[0x4][0x20] ;  /* 0x01000400ff0477ac */ /* 0x000ea20008000a00 */
[----:B------:R-:W-:Y:S01]  /*0760*/  IMAD.MOV.U32 R6, RZ, RZ, R2 ;  /* 0x000000ffff067224 */ /* 0x000fe200078e0002 */
[----:B------:R-:W-:Y:S01]  /*0770*/  MOV R7, R18 ;  /* 0x0000001200077202 */ /* 0x000fe20000000f00 */
[----:B------:R0:W-:Y:S01]  /*0780*/  STL.64 [R1], R10 ;  /* 0x0000000a01007387 */ /* 0x0001e20000100a00 */
[----:B--2---:R-:W-:Y:S02]  /*0790*/  IMAD.U32 R4, RZ, RZ, UR4 ;  /* 0x00000004ff047e24 */ /* 0x004fe4000f8e00ff */
[----:B0-----:R-:W-:-:S07]  /*07a0*/  IMAD.U32 R5, RZ, RZ, UR5 ;  /* 0x00000005ff057e24 */ /* 0x001fce000f8e00ff */
[----:B------:R-:W-:-:S07]  /*07b0*/  LEPC R20, `(.L_x_12) ;  /* 0x000000001014794e */ /* 0x000fce0000000000 */
[----:B-1----:R-:W-:Y:S05]  /*07c0*/  CALL.ABS.NOINC R8 ;  /* 0x0000000008007343 */ /* 0x002fea0003c00000 */
.L_x_12:
[----:B------:R0:W1:Y:S01]  /*07d0*/  LDC.64 R8, c[0x4][R16] ;  /* 0x0100000010087b82 */ /* 0x0000620000000a00 */
[----:B------:R-:W2:Y:S01]  /*07e0*/  LDCU.64 UR4, c[0x4][0x10] ;  /* 0x01000200ff0477ac */ /* 0x000ea20008000a00 */
[----:B------:R-:W-:Y:S01]  /*07f0*/  CS2R R6, SRZ ;  /* 0x0000000000067805 */ /* 0x000fe2000001ff00 */
[----:B--2---:R-:W-:Y:S02]  /*0800*/  IMAD.U32 R4, RZ, RZ, UR4 ;  /* 0x00000004ff047e24 */ /* 0x004fe4000f8e00ff */
[----:B0-----:R-:W-:-:S07]  /*0810*/  IMAD.U32 R5, RZ, RZ, UR5 ;  /* 0x00000005ff057e24 */ /* 0x001fce000f8e00ff */
[----:B------:R-:W-:-:S07]  /*0820*/  LEPC R20, `(.L_x_13) ;  /* 0x000000001014794e */ /* 0x000fce0000000000 */
[----:B-1----:R-:W-:Y:S05]  /*0830*/  CALL.ABS.NOINC R8 ;  /* 0x0000000008007343 */ /* 0x002fea0003c00000 */
.L_x_13:
        /* <DEDUP_REMOVED lines=11> */
.L_x_14:
        /* <DEDUP_REMOVED lines=11> */
.L_x_15:
        /* <DEDUP_REMOVED lines=11> */
.L_x_16:
        /* <DEDUP_REMOVED lines=11> */
.L_x_17:
        /* <DEDUP_REMOVED lines=11> */
.L_x_18:
        /* <DEDUP_REMOVED lines=11> */
.L_x_19:
        /* <DEDUP_REMOVED lines=11> */
.L_x_20:
        /* <DEDUP_REMOVED lines=11> */
.L_x_21:
[----:B------:R-:W-:Y:S02]  /*0dc0*/  HFMA2 R9, -RZ, RZ, 0, 8.94069671630859375e-07 ;  /* 0x0000000fff097431 */ /* 0x000fe400000001ff */
        /* <DEDUP_REMOVED lines=10> */
.L_x_22:
[----:B------:R0:W1:Y:S01]  /*0e70*/  LDC.64 R8, c[0x4][R16] ;  /* 0x0100000010087b82 */ /* 0x0000620000000a00 */
[----:B------:R-:W2:Y:S01]  /*0e80*/  LDCU.64 UR4, c[0x4][0x10] ;  /* 0x01000200ff0477ac */ /* 0x000ea20008000a00 */
[----:B------:R-:W-:Y:S01]  /*0e90*/  CS2R R6, SRZ ;  /* 0x0000000000067805 */ /* 0x000fe2000001ff00 */
[----:B--2---:R-:W-:Y:S02]  /*0ea0*/  IMAD.U32 R4, RZ, RZ, UR4 ;  /* 0x00000004ff047e24 */ /* 0x004fe4000f8e00ff */
[----:B0-----:R-:W-:-:S07]  /*0eb0*/  IMAD.U32 R5, RZ, RZ, UR5 ;  /* 0x00000005ff057e24 */ /* 0x001fce000f8e00ff */
[----:B------:R-:W-:-:S07]  /*0ec0*/  LEPC R20, `(.L_x_23) ;  /* 0x000000001014794e */ /* 0x000fce0000000000 */
[----:B-1----:R-:W-:Y:S05]  /*0ed0*/  CALL.ABS.NOINC R8 ;  /* 0x0000000008007343 */ /* 0x002fea0003c00000 */
.L_x_23:
        /* <DEDUP_REMOVED lines=11> */
.L_x_24:
        /* <DEDUP_REMOVED lines=11> */
.L_x_25:
        /* <DEDUP_REMOVED lines=11> */
.L_x_26:
        /* <DEDUP_REMOVED lines=11> */
.L_x_27:
        /* <DEDUP_REMOVED lines=11> */
.L_x_28:
        /* <DEDUP_REMOVED lines=11> */
.L_x_29:
        /* <DEDUP_REMOVED lines=11> */
.L_x_30:
        /* <DEDUP_REMOVED lines=11> */
.L_x_31:
[----:B------:R-:W-:Y:S02]  /*1460*/  HFMA2 R9, -RZ, RZ, 0, 1.370906829833984375e-06 ;  /* 0x00000017ff097431 */ /* 0x000fe400000001ff */
        /* <DEDUP_REMOVED lines=10> */
.L_x_32:
[----:B------:R0:W1:Y:S01]  /*1510*/  LDC.64 R8, c[0x4][R16] ;  /* 0x0100000010087b82 */ /* 0x0000620000000a00 */
[----:B------:R-:W2:Y:S01]  /*1520*/  LDCU.64 UR4, c[0x4][0x10] ;  /* 0x01000200ff0477ac */ /* 0x000ea20008000a00 */
[----:B------:R-:W-:Y:S01]  /*1530*/  CS2R R6, SRZ ;  /* 0x0000000000067805 */ /* 0x000fe2000001ff00 */
[----:B--2---:R-:W-:Y:S02]  /*1540*/  IMAD.U32 R4, RZ, RZ, UR4 ;  /* 0x00000004ff047e24 */ /* 0x004fe4000f8e00ff */
[----:B0-----:R-:W-:-:S07]  /*1550*/  IMAD.U32 R5, RZ, RZ, UR5 ;  /* 0x00000005ff057e24 */ /* 0x001fce000f8e00ff */
[----:B------:R-:W-:-:S07]  /*1560*/  LEPC R20, `(.L_x_33) ;  /* 0x000000001014794e */ /* 0x000fce0000000000 */
[----:B-1----:R-:W-:Y:S05]  /*1570*/  CALL.ABS.NOINC R8 ;  /* 0x0000000008007343 */ /* 0x002fea0003c00000 */
.L_x_33:
        /* <DEDUP_REMOVED lines=11> */
.L_x_34:
        /* <DEDUP_REMOVED lines=11> */
.L_x_35:
        /* <DEDUP_REMOVED lines=11> */
.L_x_36:
        /* <DEDUP_REMOVED lines=11> */
.L_x_37:
        /* <DEDUP_REMOVED lines=11> */
.L_x_38:
        /* <DEDUP_REMOVED lines=11> */
.L_x_39:
        /* <DEDUP_REMOVED lines=11> */
.L_x_40:
        /* <DEDUP_REMOVED lines=11> */
.L_x_41:
[----:B------:R-:W-:Y:S02]  /*1b00*/  HFMA2 R9, -RZ, RZ, 0, 1.847743988037109375e-06 ;  /* 0x0000001fff097431 */ /* 0x000fe400000001ff */
        /* <DEDUP_REMOVED lines=10> */
.L_x_1:
[----:B------:R-:W-:Y:S05]  /*1bb0*/  BSYNC.RECONVERGENT B6 ;  /* 0x0000000000067941 */ /* 0x000fea0003800200 */
.L_x_0:
[----:B------:R-:W0:Y:S02]  /*1bc0*/  LDC.64 R6, c[0x3][0x8] ;  /* 0x00c00200ff067b82 */ /* 0x000e240000000a00 */
[----:B0-----:R-:W-:-:S05]  /*1bd0*/  IMAD.WIDE.U32 R6, R17, 0x4, R6 ;  /* 0x0000000411067825 */ /* 0x001fca00078e0006 */
[----:B------:R0:W5:Y:S01]  /*1be0*/  LDG.E R13, desc[UR36][R6.64] ;  /* 0x00000024060d7981 */ /* 0x000162000c1e1900 */
[----:B------:R-:W-:Y:S01]  /*1bf0*/  UMOV UR4, 0xffffffff ;  /* 0xffffffff00047882 */ /* 0x000fe20000000000 */
[C---:B------:R-:W-:Y:S02]  /*1c00*/  ISETP.NE.AND P1, PT, R17.reuse, RZ, PT ;  /* 0x000000ff1100720c */ /* 0x040fe40003f25270 */
[----:B------:R-:W-:Y:S01]  /*1c10*/  LOP3.LUT R9, R17, 0x1f, RZ, 0xc0, !PT ;  /* 0x0000001f11097812 */ /* 0x000fe200078ec0ff */
[----:B------:R-:W-:Y:S10]  /*1c20*/  BRA.DIV UR4, `(.L_x_42) ;  /* 0x0000001e04907947 */ /* 0x000ff4000b800000 */
[----:B-----5:R-:W1:Y:S01]  /*1c30*/  SHFL.UP PT, R14, R13, 0x1, RZ ;  /* 0x042000000d0e7989 */ /* 0x020e6200000e00ff */
[C---:B------:R-:W-:Y:S02]  /*1c40*/  LOP3.LUT R0, R17.reuse, 0x1, RZ, 0xc0, !PT ;  /* 0x0000000111007812 */ /* 0x040fe400078ec0ff */
[C---:B------:R-:W-:Y:S02]  /*1c50*/  LOP3.LUT R3, R17.reuse, 0x7, RZ, 0xc0, !PT ;  /* 0x0000000711037812 */ /* 0x040fe400078ec0ff */
[----:B------:R-:W-:Y:S02]  /*1c60*/  ISETP.NE.U32.AND P0, PT, R0, 0x1, PT ;  /* 0x000000010000780c */ /* 0x000fe40003f05070 */
[C---:B------:R-:W-:Y:S02]  /*1c70*/  LOP3.LUT R0, R17.reuse, 0x3, RZ, 0xc0, !PT ;  /* 0x0000000311007812 */ /* 0x040fe400078ec0ff */
[----:B------:R-:W-:Y:S02]  /*1c80*/  LOP3.LUT R17, R17, 0xf, RZ, 0xc0, !PT ;  /* 0x0000000f11117812 */ /* 0x000fe400078ec0ff */
[----:B------:R-:W-:-:S02]  /*1c90*/  ISETP.NE.AND P2, PT, R0, 0x3, PT ;  /* 0x000000030000780c */ /* 0x000fc40003f45270 */
[----:B------:R-:W-:Y:S02]  /*1ca0*/  ISETP.NE.AND P3, PT, R17, 0x7, PT ;  /* 0x000000071100780c */ /* 0x000fe40003f65270 */
[----:B-1----:R-:W-:-:S05]  /*1cb0*/  SEL R4, R14, RZ, !P0 ;  /* 0x000000ff0e047207 */ /* 0x002fca0004000000 */
[----:B------:R-:W-:-:S05]  /*1cc0*/  IMAD.IADD R4, R13, 0x1, R4 ;  /* 0x000000010d047824 */ /* 0x000fca00078e0204 */
[----:B------:R-:W1:Y:S02]  /*1cd0*/  SHFL.UP PT, R14, R4, 0x2, RZ ;  /* 0x04400000040e7989 */ /* 0x000e6400000e00ff */
[----:B-1----:R-:W-:Y:S02]  /*1ce0*/  SEL R5, R14, RZ, !P2 ;  /* 0x000000ff0e057207 */ /* 0x002fe40005000000 */
[----:B------:R-:W-:-:S03]  /*1cf0*/  ISETP.NE.AND P2, PT, R3, 0x7, PT ;  /* 0x000000070300780c */ /* 0x000fc60003f45270 */
[----:B------:R-:W-:-:S05]  /*1d00*/  IMAD.IADD R5, R4, 0x1, R5 ;  /* 0x0000000104057824 */ /* 0x000fca00078e0205 */
[----:B------:R-:W1:Y:S02]  /*1d10*/  SHFL.UP PT, R14, R5, 0x4, RZ ;  /* 0x04800000050e7989 */ /* 0x000e6400000e00ff */
[----:B-1----:R-:W-:Y:S02]  /*1d20*/  SEL R8, R14, RZ, !P2 ;  /* 0x000000ff0e087207 */ /* 0x002fe40005000000 */
[----:B------:R-:W-:-:S03]  /*1d30*/  ISETP.NE.AND P2, PT, R17, 0xf, PT ;  /* 0x0000000f1100780c */ /* 0x000fc60003f45270 */
[----:B------:R-:W-:-:S05]  /*1d40*/  IMAD.IADD R8, R5, 0x1, R8 ;  /* 0x0000000105087824 */ /* 0x000fca00078e0208 */
[----:B------:R-:W1:Y:S02]  /*1d50*/  SHFL.UP PT, R14, R8, 0x8, RZ ;  /* 0x05000000080e7989 */ /* 0x000e6400000e00ff */
[----:B-1----:R-:W-:Y:S02]  /*1d60*/  SEL R11, R14, RZ, !P2 ;  /* 0x000000ff0e0b7207 */ /* 0x002fe40005000000 */
[----:B------:R-:W-:Y:S02]  /*1d70*/  ISETP.NE.AND P2, PT, R9, 0x1f, PT ;  /* 0x0000001f0900780c */ /* 0x000fe40003f45270 */
[----:B------:R-:W-:-:S05]  /*1d80*/  IADD3 R4, PT, PT, R8, R11, RZ ;  /* 0x0000000b08047210 */ /* 0x000fca0007ffe0ff */
[----:B------:R-:W1:Y:S02]  /*1d90*/  SHFL.UP PT, R14, R4, 0x10, RZ ;  /* 0x06000000040e7989 */ /* 0x000e6400000e00ff */
[----:B-1----:R-:W-:Y:S02]  /*1da0*/  SEL R5, R14, RZ, !P2 ;  /* 0x000000ff0e057207 */ /* 0x002fe40005000000 */
[----:B------:R-:W-:-:S03]  /*1db0*/  ISETP.GT.U32.AND P2, PT, R9, 0x10, PT ;  /* 0x000000100900780c */ /* 0x000fc60003f44070 */
[----:B------:R-:W-:-:S05]  /*1dc0*/  IMAD.IADD R5, R4, 0x1, R5 ;  /* 0x0000000104057824 */ /* 0x000fca00078e0205 */
[----:B------:R-:W1:Y:S02]  /*1dd0*/  SHFL.UP PT, R14, R5, 0x8, RZ ;  /* 0x05000000050e7989 */ /* 0x000e6400000e00ff */
[----:B-1----:R-:W-:Y:S02]  /*1de0*/  SEL R14, R14, RZ, P2 ;  /* 0x000000ff0e0e7207 */ /* 0x002fe40001000000 */
[----:B------:R-:W-:Y:S02]  /*1df0*/  ISETP.GT.U32.AND P2, PT, R9, 0x8, PT ;  /* 0x000000080900780c */ /* 0x000fe40003f44070 */
[----:B------:R-:W-:Y:S02]  /*1e00*/  SEL R14, R14, RZ, !P3 ;  /* 0x000000ff0e0e7207 */ /* 0x000fe40005800000 */
[----:B------:R-:W-:-:S03]  /*1e10*/  ISETP.NE.AND P3, PT, R3, 0x3, PT ;  /* 0x000000030300780c */ /* 0x000fc60003f65270 */
        /* <DEDUP_REMOVED lines=10> */
[----:B------:R-:W-:-:S04]  /*1ec0*/  SEL R14, R14, RZ, !P3 ;  /* 0x000000ff0e0e7207 */ /* 0x000fc80005800000 */
[----:B------:R-:W-:-:S05]  /*1ed0*/  IADD3 R0, PT, PT, R3, R14, RZ ;  /* 0x0000000e03007210 */ /* 0x000fca0007ffe0ff */
[----:B------:R1:W2:Y:S02]  /*1ee0*/  SHFL.UP PT, R14, R0, 0x1, RZ ;  /* 0x04200000000e7989 */ /* 0x0002a400000e00ff */
.L_x_93:
[----:B--2---:R-:W-:Y:S01]  /*1ef0*/  SEL R14, R14, RZ, P2 ;  /* 0x000000ff0e0e7207 */ /* 0x004fe20001000000 */
[----:B------:R-:W-:Y:S05]  /*1f00*/  WARPSYNC.ALL ;  /* 0x0000000000007948 */ /* 0x000fea0003800000 */
[----:B------:R-:W-:-:S05]  /*1f10*/  SEL R3, R14, RZ, P0 ;  /* 0x000000ff0e037207 */ /* 0x000fca0000000000 */
[----:B------:R-:W-:-:S05]  /*1f20*/  IMAD.IADD R3, R0, 0x1, R3 ;  /* 0x0000000100037824 */ /* 0x000fca00078e0203 */
[----:B------:R2:W-:Y:S01]  /*1f30*/  STG.E desc[UR36][R6.64], R3 ;  /* 0x0000000306007986 */ /* 0x0005e2000c101924 */
[----:B------:R-:W-:Y:S06]  /*1f40*/  BAR.SYNC.DEFER_BLOCKING 0x0 ;  /* 0x0000000000007b1d */ /* 0x000fec0000010000 */
[----:B------:R-:W-:Y:S05]  /*1f50*/  @P1 EXIT ;  /* 0x000000000000194d */ /* 0x000fea0003800000 */
[----:B------:R-:W-:Y:S01]  /*1f60*/  MOV R19, 0x0 ;  /* 0x0000000000137802 */ /* 0x000fe20000000f00 */
[----:B------:R-:W3:Y:S01]  /*1f70*/  LDCU.64 UR4, c[0x4][0x8] ;  /* 0x01000100ff0477ac */ /* 0x000ee20008000a00 */
[----:B0-2---:R-:W-:Y:S02]  /*1f80*/  CS2R R6, SRZ ;  /* 0x0000000000067805 */ /* 0x005fe4000001ff00 */
[----:B------:R0:W2:Y:S01]  /*1f90*/  LDC.64 R8, c[0x4][R19] ;  /* 0x0100000013087b82 */ /* 0x0000a20000000a00 */
[----:B---3--:R-:W-:Y:S01]  /*1fa0*/  IMAD.U32 R4, RZ, RZ, UR4 ;  /* 0x00000004ff047e24 */ /* 0x008fe2000f8e00ff */
[----:B0-----:R-:W-:-:S07]  /*1fb0*/  MOV R5, UR5 ;  /* 0x0000000500057c02 */ /* 0x001fce0008000f00 */
[----:B------:R-:W-:-:S07]  /*1fc0*/  LEPC R20, `(.L_x_43) ;  /* 0x000000001014794e */ /* 0x000fce0000000000 */
[----:B-12---:R-:W-:Y:S05]  /*1fd0*/  CALL.ABS.NOINC R8 ;  /* 0x0000000008007343 */ /* 0x006fea0003c00000 */
.L_x_43:
[----:B------:R0:W1:Y:S01]  /*1fe0*/  LDC.64 R8, c[0x4][R19] ;  /* 0x0100000013087b82 */ /* 0x0000620000000a00 */
[----:B------:R-:W2:Y:S01]  /*1ff0*/  LDCU.64 UR4, c[0x4][0x10] ;  /* 0x01000200ff0477ac */ /* 0x000ea20008000a00 */
[----:B------:R-:W-:-:S06]  /*2000*/  CS2R R6, SRZ ;  /* 0x0000000000067805 */ /* 0x000fcc000001ff00 */
[----:B------:R-:W3:Y:S01]  /*2010*/  LDC.64 R16, c[0x3][0x8] ;  /* 0x00c00200ff107b82 */ /* 0x000ee20000000a00 */
[----:B--2---:R-:W-:Y:S02]  /*2020*/  IMAD.U32 R4, RZ, RZ, UR4 ;  /* 0x00000004ff047e24 */ /* 0x004fe4000f8e00ff */
[----:B0-----:R-:W-:-:S07]  /*2030*/  IMAD.U32 R5, RZ, RZ, UR5 ;  /* 0x00000005ff057e24 */ /* 0x001fce000f8e00ff */
[----:B------:R-:W-:-:S07]  /*2040*/  LEPC R20, `(.L_x_44) ;  /* 0x000000001014794e */ /* 0x000fce0000000000 */
[----:B-1-3--:R-:W-:Y:S05]  /*2050*/  CALL.ABS.NOINC R8 ;  /* 0x0000000008007343 */ /* 0x00afea0003c00000 */
.L_x_44:
[----:B------:R-:W2:Y:S01]  /*2060*/  LDG.E R16, desc[UR36][R16.64] ;  /* 0x0000002410107981 */ /* 0x000ea2000c1e1900 */
[----:B------:R0:W1:Y:S01]  /*2070*/  LDC.64 R8, c[0x4][R19] ;  /* 0x0100000013087b82 */ /* 0x0000620000000a00 */
[----:B------:R-:W3:Y:S01]  /*2080*/  LDCU.64 UR4, c[0x4][0x18] ;  /* 0x01000300ff0477ac */ /* 0x000ee20008000a00 */
[----:B------:R-:W-:Y:S01]  /*2090*/  IMAD.MOV.U32 R6, RZ, RZ, R2 ;  /* 0x000000ffff067224 */ /* 0x000fe200078e0002 */
[----:B------:R-:W-:Y:S02]  /*20a0*/  MOV R7, R18 ;  /* 0x0000001200077202 */ /* 0x000fe40000000f00 */
[----:B---3--:R-:W-:Y:S01]  /*20b0*/  MOV R4, UR4 ;  /* 0x0000000400047c02 */ /* 0x008fe20008000f00 */
[----:B------:R-:W-:Y:S01]  /*20c0*/  IMAD.U32 R5, RZ, RZ, UR5 ;  /* 0x00000005ff057e24 */ /* 0x000fe2000f8e00ff */
[----:B-12---:R0:W-:Y:S06]  /*20d0*/  STL [R1], R16 ;  /* 0x0000001001007387 */ /* 0x0061ec0000100800 */
[----:B------:R-:W-:-:S07]  /*20e0*/  LEPC R20, `(.L_x_45) ;  /* 0x000000001014794e */ /* 0x000fce0000000000 */
[----:B0-----:R-:W-:Y:S05]  /*20f0*/  CALL.ABS.NOINC R8 ;  /* 0x0000000008007343 */ /* 0x001fea0003c00000 */
.L_x_45:
[----:B------:R-:W0:Y:S01]  /*2100*/  LDC.64 R8, c[0x3][0x8] ;  /* 0x00c00200ff087b82 */ /* 0x000e220000000a00 */
[----:B------:R-:W1:Y:S01]  /*2110*/  LDCU.64 UR4, c[0x4][0x18] ;  /* 0x01000300ff0477ac */ /* 0x000e620008000a00 */
[----:B0-----:R-:W2:Y:S06]  /*2120*/  LDG.E R0, desc[UR36][R8.64+0x4] ;  /* 0x0000042408007981 */ /* 0x001eac000c1e1900 */
[----:B------:R0:W3:Y:S01]  /*2130*/  LDC.64 R10, c[0x4][R19] ;  /* 0x01000000130a7b82 */ /* 0x0000e20000000a00 */
[----:B-1----:R-:W-:Y:S01]  /*2140*/  IMAD.U32 R4, RZ, RZ, UR4 ;  /* 0x00000004ff047e24 */ /* 0x002fe2000f8e00ff */
[----:B------:R-:W-:Y:S01]  /*2150*/  MOV R6, R2 ;  /* 0x0000000200067202 */ /* 0x000fe20000000f00 */
[----:B------:R-:W-:-:S02]  /*2160*/  IMAD.U32 R5, RZ, RZ, UR5 ;  /* 0x00000005ff057e24 */ /* 0x000fc4000f8e00ff */
[----:B------:R-:W-:Y:S01]  /*2170*/  IMAD.MOV.U32 R7, RZ, RZ, R18 ;  /* 0x000000ffff077224 */ /* 0x000fe200078e0012 */
[----:B--23--:R0:W-:Y:S06]  /*2180*/  STL [R1], R0 ;  /* 0x0000000001007387 */ /* 0x00c1ec0000100800 */
[----:B------:R-:W-:-:S07]  /*2190*/  LEPC R20, `(.L_x_46) ;  /* 0x000000001014794e */ /* 0x000fce0000000000 */
[----:B0-----:R-:W-:Y:S05]  /*21a0*/  CALL.ABS.NOINC R10 ;  /* 0x000000000a007343 */ /* 0x001fea0003c00000 */
.L_x_46:
        /* <DEDUP_REMOVED lines=11> */
.L_x_47:
[----:B------:R-:W0:Y:S01]  /*2260*/  LDC.64 R8, c[0x3][0x8] ;  /* 0x00c00200ff087b82 */ /* 0x000e220000000a00 */
[----:B------:R-:W1:Y:S01]  /*2270*/  LDCU.64 UR4, c[0x4][0x18] ;  /* 0x01000300ff0477ac */ /* 0x000e620008000a00 */
[----:B0-----:R-:W2:Y:S06]  /*2280*/  LDG.E R0, desc[UR36][R8.64+0xc] ;  /* 0x00000c2408007981 */ /* 0x001eac000c1e1900 */
[----:B------:R0:W3:Y:S01]  /*2290*/  LDC.64 R10, c[0x4][R19] ;  /* 0x01000000130a7b82 */ /* 0x0000e20000000a00 */
[----:B-1----:R-:W-:Y:S01]  /*22a0*/  MOV R4, UR4 ;  /* 0x0000000400047c02 */ /* 0x002fe20008000f00 */
[----:B------:R-:W-:Y:S01]  /*22b0*/  IMAD.U32 R5, RZ, RZ, UR5 ;  /* 0x00000005ff057e24 */ /* 0x000fe2000f8e00ff */
[----:B------:R-:W-:Y:S01]  /*22c0*/  MOV R7, R18 ;  /* 0x0000001200077202 */ /* 0x000fe20000000f00 */
[----:B------:R-:W-:Y:S01]  /*22d0*/  IMAD.MOV.U32 R6, RZ, RZ, R2 ;  /* 0x000000ffff067224 */ /* 0x000fe200078e0002 */
[----:B--23--:R0:W-:Y:S06]  /*22e0*/  STL [R1], R0 ;  /* 0x0000000001007387 */ /* 0x00c1ec0000100800 */
[----:B------:R-:W-:-:S07]  /*22f0*/  LEPC R20, `(.L_x_48) ;  /* 0x000000001014794e */ /* 0x000fce0000000000 */
[----:B0-----:R-:W-:Y:S05]  /*2300*/  CALL.ABS.NOINC R10 ;  /* 0x000000000a007343 */ /* 0x001fea0003c00000 */
.L_x_48:
        /* <DEDUP_REMOVED lines=11> */
.L_x_49:
        /* <DEDUP_REMOVED lines=11> */
.L_x_50:
        /* <DEDUP_REMOVED lines=11> */
.L_x_51:
        /* <DEDUP_REMOVED lines=11> */
.L_x_52:
[----:B------:R-:W-:Y:S02]  /*25d0*/  HFMA2 R10, -RZ, RZ, 0, 0 ;  /* 0x00000000ff0a7431 */ /* 0x000fe400000001ff */
[----:B------:R-:W-:Y:S01]  /*25e0*/  IMAD.MOV.U32 R11, RZ, RZ, 0x7 ;  /* 0x00000007ff0b7424 */ /* 0x000fe200078e00ff */
[----:B------:R0:W1:Y:S01]  /*25f0*/  LDC.64 R8, c[0x4][R19] ;  /* 0x0100000013087b82 */ /* 0x0000620000000a00 */
[----:B------:R-:W2:Y:S01]  /*2600*/  LDCU.64 UR4, c[0x4][0x20] ;  /* 0x01000400ff0477ac */ /* 0x000ea20008000a00 */
[----:B------:R-:W-:Y:S01]  /*2610*/  MOV R6, R2 ;  /* 0x0000000200067202 */ /* 0x000fe20000000f00 */
[----:B------:R-:W-:Y:S01]  /*2620*/  IMAD.MOV.U32 R7, RZ, RZ, R18 ;  /* 0x000000ffff077224 */ /* 0x000fe200078e0012 */
[----:B------:R0:W-:Y:S01]  /*2630*/  STL.64 [R1], R10 ;  /* 0x0000000a01007387 */ /* 0x0001e20000100a00 */
[----:B--2---:R-:W-:Y:S02]  /*2640*/  IMAD.U32 R4, RZ, RZ, UR4 ;  /* 0x00000004ff047e24 */ /* 0x004fe4000f8e00ff */
[----:B0-----:R-:W-:-:S07]  /*2650*/  IMAD.U32 R5, RZ, RZ, UR5 ;  /* 0x00000005ff057e24 */ /* 0x001fce000f8e00ff */
[----:B------:R-:W-:-:S07]  /*2660*/  LEPC R20, `(.L_x_53) ;  /* 0x000000001014794e */ /* 0x000fce0000000000 */
[----:B-1----:R-:W-:Y:S05]  /*2670*/  CALL.ABS.NOINC R8 ;  /* 0x0000000008007343 */ /* 0x002fea0003c00000 */
.L_x_53:
[----:B------:R0:W1:Y:S01]  /*2680*/  LDC.64 R8, c[0x4][R19] ;  /* 0x0100000013087b82 */ /* 0x0000620000000a00 */
[----:B------:R-:W2:Y:S01]  /*2690*/  LDCU.64 UR4, c[0x4][0x10] ;  /* 0x01000200ff0477ac */ /* 0x000ea20008000a00 */
[----:B------:R-:W-:Y:S01]  /*26a0*/  CS2R R6, SRZ ;  /* 0x0000000000067805 */ /* 0x000fe2000001ff00 */
[----:B--2---:R-:W-:Y:S01]  /*26b0*/  IMAD.U32 R4, RZ, RZ, UR4 ;  /* 0x00000004ff047e24 */ /* 0x004fe2000f8e00ff */
[----:B0-----:R-:W-:-:S07]  /*26c0*/  MOV R5, UR5 ;  /* 0x0000000500057c02 */ /* 0x001fce0008000f00 */
[----:B------:R-:W-:-:S07]  /*26d0*/  LEPC R20, `(.L_x_54) ;  /* 0x000000001014794e */ /* 0x000fce0000000000 */
[----:B-1----:R-:W-:Y:S05]  /*26e0*/  CALL.ABS.NOINC R8 ;  /* 0x0000000008007343 */ /* 0x002fea0003c00000 */
.L_x_54:
        /* <DEDUP_REMOVED lines=11> */
.L_x_55:
        /* <DEDUP_REMOVED lines=11> */
.L_x_56:
        /* <DEDUP_REMOVED lines=11> */
.L_x_57:
        /* <DEDUP_REMOVED lines=11> */
.L_x_58:
        /* <DEDUP_REMOVED lines=11> */
.L_x_59:
        /* <DEDUP_REMOVED lines=11> */
.L_x_60:
        /* <DEDUP_REMOVED lines=11> */
.L_x_61:
        /* <DEDUP_REMOVED lines=11> */
.L_x_62:
[----:B------:R-:W-:Y:S02]  /*2c70*/  HFMA2 R8, -RZ, RZ, 0, 4.76837158203125e-07 ;  /* 0x00000008ff087431 */ /* 0x000fe400000001ff */
[----:B------:R-:W-:Y:S01]  /*2c80*/  IMAD.MOV.U32 R9, RZ, RZ, 0xf ;  /* 0x0000000fff097424 */ /* 0x000fe200078e00ff */
[----:B------:R0:W1:Y:S01]  /*2c90*/  LDC.64 R10, c[0x4][R19] ;  /* 0x01000000130a7b82 */ /* 0x0000620000000a00 */
[----:B------:R-:W2:Y:S01]  /*2ca0*/  LDCU.64 UR4, c[0x4][0x20] ;  /* 0x01000400ff0477ac */ /* 0x000ea20008000a00 */
[----:B------:R-:W-:Y:S02]  /*2cb0*/  IMAD.MOV.U32 R6, RZ, RZ, R2 ;  /* 0x000000ffff067224 */ /* 0x000fe400078e0002 */
[----:B------:R-:W-:Y:S01]  /*2cc0*/  IMAD.MOV.U32 R7, RZ, RZ, R18 ;  /* 0x000000ffff077224 */ /* 0x000fe200078e0012 */
[----:B------:R0:W-:Y:S01]  /*2cd0*/  STL.64 [R1], R8 ;  /* 0x0000000801007387 */ /* 0x0001e20000100a00 */
[----:B--2---:R-:W-:Y:S01]  /*2ce0*/  IMAD.U32 R4, RZ, RZ, UR4 ;  /* 0x00000004ff047e24 */ /* 0x004fe2000f8e00ff */
[----:B0-----:R-:W-:-:S07]  /*2cf0*/  MOV R5, UR5 ;  /* 0x0000000500057c02 */ /* 0x001fce0008000f00 */
[----:B------:R-:W-:-:S07]  /*2d00*/  LEPC R20, `(.L_x_63) ;  /* 0x000000001014794e */ /* 0x000fce0000000000 */
[----:B-1----:R-:W-:Y:S05]  /*2d10*/  CALL.ABS.NOINC R10 ;  /* 0x000000000a007343 */ /* 0x002fea0003c00000 */
.L_x_63:
[----:B------:R0:W1:Y:S01]  /*2d20*/  LDC.64 R8, c[0x4][R19] ;  /* 0x0100000013087b82 */ /* 0x0000620000000a00 */
[----:B------:R-:W2:Y:S01]  /*2d30*/  LDCU.64 UR4, c[0x4][0x10] ;  /* 0x01000200ff0477ac */ /* 0x000ea20008000a00 */
[----:B------:R-:W-:Y:S02]  /*2d40*/  CS2R R6, SRZ ;  /* 0x0000000000067805 */ /* 0x000fe4000001ff00 */
[----:B--2---:R-:W-:Y:S01]  /*2d50*/  MOV R4, UR4 ;  /* 0x0000000400047c02 */ /* 0x004fe20008000f00 */
[----:B0-----:R-:W-:-:S07]  /*2d60*/  IMAD.U32 R5, RZ, RZ, UR5 ;  /* 0x00000005ff057e24 */ /* 0x001fce000f8e00ff */
[----:B------:R-:W-:-:S07]  /*2d70*/  LEPC R20, `(.L_x_64) ;  /* 0x000000001014794e */ /* 0x000fce0000000000 */
[----:B-1----:R-:W-:Y:S05]  /*2d80*/  CALL.ABS.NOINC R8 ;  /* 0x0000000008007343 */ /* 0x002fea0003c00000 */
.L_x_64:
        /* <DEDUP_REMOVED lines=11> */
.L_x_65:
        /* <DEDUP_REMOVED lines=11> */
.L_x_66:
        /* <DEDUP_REMOVED lines=11> */
.L_x_67:
        /* <DEDUP_REMOVED lines=11> */
.L_x_68:
        /* <DEDUP_REMOVED lines=11> */
.L_x_69:
        /* <DEDUP_REMOVED lines=11> */
.L_x_70:
        /* <DEDUP_REMOVED lines=11> */
.L_x_71:
        /* <DEDUP_REMOVED lines=11> */
.L_x_72:
[----:B------:R-:W-:Y:S01]  /*3310*/  IMAD.MOV.U32 R8, RZ, RZ, 0x10 ;  /* 0x00000010ff087424 */ /* 0x000fe200078e00ff */
[----:B------:R0:W1:Y:S01]  /*3320*/  LDC.64 R10, c[0x4][R19] ;  /* 0x01000000130a7b82 */ /* 0x0000620000000a00 */
[----:B------:R-:W-:Y:S01]  /*3330*/  IMAD.MOV.U32 R9, RZ, RZ, 0x17 ;  /* 0x00000017ff097424 */ /* 0x000fe200078e00ff */
[----:B------:R-:W2:Y:S01]  /*3340*/  LDCU.64 UR4, c[0x4][0x20] ;  /* 0x01000400ff0477ac */ /* 0x000ea20008000a00 */
[----:B------:R-:W-:Y:S01]  /*3350*/  IMAD.MOV.U32 R6, RZ, RZ, R2 ;  /* 0x000000ffff067224 */ /* 0x000fe200078e0002 */
[----:B------:R-:W-:Y:S02]  /*3360*/  MOV R7, R18 ;  /* 0x0000001200077202 */ /* 0x000fe40000000f00 */
[----:B------:R0:W-:Y:S01]  /*3370*/  STL.64 [R1], R8 ;  /* 0x0000000801007387 */ /* 0x0001e20000100a00 */
[----:B--2---:R-:W-:Y:S01]  /*3380*/  MOV R4, UR4 ;  /* 0x0000000400047c02 */ /* 0x004fe20008000f00 */
[----:B0-----:R-:W-:-:S07]  /*3390*/  IMAD.U32 R5, RZ, RZ, UR5 ;  /* 0x00000005ff057e24 */ /* 0x001fce000f8e00ff */
[----:B------:R-:W-:-:S07]  /*33a0*/  LEPC R20, `(.L_x_73) ;  /* 0x000000001014794e */ /* 0x000fce0000000000 */
[----:B-1----:R-:W-:Y:S05]  /*33b0*/  CALL.ABS.NOINC R10 ;  /* 0x000000000a007343 */ /* 0x002fea0003c00000 */
.L_x_73:
[----:B------:R0:W1:Y:S01]  /*33c0*/  LDC.64 R8, c[0x4][R19] ;  /* 0x0100000013087b82 */ /* 0x0000620000000a00 */
[----:B------:R-:W2:Y:S01]  /*33d0*/  LDCU.64 UR4, c[0x4][0x10] ;  /* 0x01000200ff0477ac */ /* 0x000ea20008000a00 */
[----:B------:R-:W-:Y:S01]  /*33e0*/  CS2R R6, SRZ ;  /* 0x0000000000067805 */ /* 0x000fe2000001ff00 */
[----:B--2---:R-:W-:Y:S02]  /*33f0*/  IMAD.U32 R4, RZ, RZ, UR4 ;  /* 0x00000004ff047e24 */ /* 0x004fe4000f8e00ff */
[----:B0-----:R-:W-:-:S07]  /*3400*/  IMAD.U32 R5, RZ, RZ, UR5 ;  /* 0x00000005ff057e24 */ /* 0x001fce000f8e00ff */
[----:B------:R-:W-:-:S07]  /*3410*/  LEPC R20, `(.L_x_74) ;  /* 0x000000001014794e */ /* 0x000fce0000000000 */
[----:B-1----:R-:W-:Y:S05]  /*3420*/  CALL.ABS.NOINC R8 ;  /* 0x0000000008007343 */ /* 0x002fea0003c00000 */
.L_x_74:
        /* <DEDUP_REMOVED lines=11> */
.L_x_75:
        /* <DEDUP_REMOVED lines=11> */
.L_x_76:
        /* <DEDUP_REMOVED lines=11> */
.L_x_77:
        /* <DEDUP_REMOVED lines=11> */
.L_x_78:
        /* <DEDUP_REMOVED lines=11> */
.L_x_79:
        /* <DEDUP_REMOVED lines=11> */
.L_x_80:
        /* <DEDUP_REMOVED lines=11> */
.L_x_81:
        /* <DEDUP_REMOVED lines=11> */
.L_x_82:
[----:B------:R-:W-:Y:S02]  /*39b0*/  HFMA2 R9, -RZ, RZ, 0, 1.847743988037109375e-06 ;  /* 0x0000001fff097431 */ /* 0x000fe400000001ff */
        /* <DEDUP_REMOVED lines=10> */
.L_x_83:
[----:B------:R-:W-:Y:S05]  /*3a60*/  EXIT ;  /* 0x000000000000794d */ /* 0x000fea0003800000 */
.L_x_42:
[----:B------:R-:W-:Y:S02]  /*3a70*/  HFMA2 R11, -RZ, RZ, 0, 0 ;  /* 0x00000000ff0b7431 */ /* 0x000fe400000001ff */
[----:B------:R-:W-:Y:S01]  /*3a80*/  IMAD.MOV.U32 R12, RZ, RZ, 0x1 ;  /* 0x00000001ff0c7424 */ /* 0x000fe200078e00ff */
[C---:B------:R-:W-:Y:S01]  /*3a90*/  LOP3.LUT R0, R17.reuse, 0x1, RZ, 0xc0, !PT ;  /* 0x0000000111007812 */ /* 0x040fe200078ec0ff */
[----:B------:R-:W-:Y:S01]  /*3aa0*/  IMAD.MOV.U32 R15, RZ, RZ, -0x1 ;  /* 0xffffffffff0f7424 */ /* 0x000fe200078e00ff */
[----:B------:R-:W-:Y:S02]  /*3ab0*/  LOP3.LUT R3, R17, 0x7, RZ, 0xc0, !PT ;  /* 0x0000000711037812 */ /* 0x000fe400078ec0ff */
[----:B------:R-:W-:-:S13]  /*3ac0*/  ISETP.NE.U32.AND P0, PT, R0, 0x1, PT ;  /* 0x000000010000780c */ /* 0x000fda0003f05070 */
[----:B0----5:R-:W-:Y:S05]  /*3ad0*/  WARPSYNC.COLLECTIVE R15, `(.L_x_84) ;  /* 0x000000000f087348 */ /* 0x021fea0003c00000 */
[----:B-----5:R1:W2:Y:S02]  /*3ae0*/  SHFL.UP P6, R14, R13, R12, R11 ;  /* 0x0400000c0d0e7389 */ /* 0x0202a400000c000b */
[----:B012---:R-:W-:Y:S05]  /*3af0*/  ENDCOLLECTIVE ;  /* 0x000000000000791b */ /* 0x007fea0003800000 */
.L_x_84:
[C---:B------:R-:W-:Y:S02]  /*3b00*/  LOP3.LUT R0, R17.reuse, 0x3, RZ, 0xc0, !PT ;  /* 0x0000000311007812 */ /* 0x040fe400078ec0ff */
[----:B------:R-:W-:Y:S02]  /*3b10*/  LOP3.LUT R17, R17, 0xf, RZ, 0xc0, !PT ;  /* 0x0000000f11117812 */ /* 0x000fe400078ec0ff */
[----:B------:R-:W-:Y:S02]  /*3b20*/  ISETP.NE.AND P2, PT, R0, 0x3, PT ;  /* 0x000000030000780c */ /* 0x000fe40003f45270 */
[----:B------:R-:W-:Y:S01]  /*3b30*/  ISETP.NE.AND P3, PT, R17, 0x7, PT ;  /* 0x000000071100780c */ /* 0x000fe20003f65270 */
[----:B------:R-:W-:Y:S01]  /*3b40*/  IMAD.MOV.U32 R12, RZ, RZ, 0x2 ;  /* 0x00000002ff0c7424 */ /* 0x000fe200078e00ff */
[----:B------:R-:W-:-:S05]  /*3b50*/  SEL R4, R14, RZ, !P0 ;  /* 0x000000ff0e047207 */ /* 0x000fca0004000000 */
[----:B------:R-:W-:-:S05]  /*3b60*/  IMAD.IADD R4, R13, 0x1, R4 ;  /* 0x000000010d047824 */ /* 0x000fca00078e0204 */
[----:B------:R-:W-:-:S07]  /*3b70*/  MOV R13, R4 ;  /* 0x00000004000d7202 */ /* 0x000fce0000000f00 */
[----:B------:R-:W-:Y:S05]  /*3b80*/  WARPSYNC.COLLECTIVE R15, `(.L_x_85) ;  /* 0x000000000f087348 */ /* 0x000fea0003c00000 */
[----:B------:R0:W1:Y:S02]  /*3b90*/  SHFL.UP P6, R14, R13, R12, R11 ;  /* 0x0400000c0d0e7389 */ /* 0x00006400000c000b */
[----:B01----:R-:W-:Y:S05]  /*3ba0*/  ENDCOLLECTIVE ;  /* 0x000000000000791b */ /* 0x003fea0003800000 */
.L_x_85:
[----:B------:R-:W-:Y:S01]  /*3bb0*/  IMAD.MOV.U32 R12, RZ, RZ, 0x4 ;  /* 0x00000004ff0c7424 */ /* 0x000fe200078e00ff */
[----:B------:R-:W-:Y:S02]  /*3bc0*/  SEL R5, R14, RZ, !P2 ;  /* 0x000000ff0e057207 */ /* 0x000fe40005000000 */
[----:B------:R-:W-:-:S03]  /*3bd0*/  ISETP.NE.AND P2, PT, R3, 0x7, PT ;  /* 0x000000070300780c */ /* 0x000fc60003f45270 */
[----:B------:R-:W-:-:S05]  /*3be0*/  IMAD.IADD R5, R4, 0x1, R5 ;  /* 0x0000000104057824 */ /* 0x000fca00078e0205 */
[----:B------:R-:W-:-:S07]  /*3bf0*/  MOV R13, R5 ;  /* 0x00000005000d7202 */ /* 0x000fce0000000f00 */
[----:B------:R-:W-:Y:S05]  /*3c00*/  WARPSYNC.COLLECTIVE R15, `(.L_x_86) ;  /* 0x000000000f087348 */ /* 0x000fea0003c00000 */
[----:B------:R0:W1:Y:S02]  /*3c10*/  SHFL.UP P6, R14, R13, R12, R11 ;  /* 0x0400000c0d0e7389 */ /* 0x00006400000c000b */
[----:B01----:R-:W-:Y:S05]  /*3c20*/  ENDCOLLECTIVE ;  /* 0x000000000000791b */ /* 0x003fea0003800000 */
.L_x_86:
        /* <DEDUP_REMOVED lines=8> */
.L_x_87:
        /* <DEDUP_REMOVED lines=8> */
.L_x_88:
[----:B------:R-:W-:Y:S01]  /*3d30*/  IMAD.MOV.U32 R12, RZ, RZ, 0x8 ;  /* 0x00000008ff0c7424 */ /* 0x000fe200078e00ff */
[----:B------:R-:W-:Y:S02]  /*3d40*/  SEL R5, R14, RZ, !P2 ;  /* 0x000000ff0e057207 */ /* 0x000fe40005000000 */
[----:B------:R-:W-:-:S03]  /*3d50*/  ISETP.GT.U32.AND P2, PT, R9, 0x10, PT ;  /* 0x000000100900780c */ /* 0x000fc60003f44070 */
[----:B------:R-:W-:-:S05]  /*3d60*/  IMAD.IADD R5, R4, 0x1, R5 ;  /* 0x0000000104057824 */ /* 0x000fca00078e0205 */
[----:B------:R-:W-:-:S07]  /*3d70*/  MOV R13, R5 ;  /* 0x00000005000d7202 */ /* 0x000fce0000000f00 */
[----:B------:R-:W-:Y:S05]  /*3d80*/  WARPSYNC.COLLECTIVE R15, `(.L_x_89) ;  /* 0x000000000f087348 */ /* 0x000fea0003c00000 */
[----:B------:R0:W1:Y:S02]  /*3d90*/  SHFL.UP P6, R14, R13, R12, R11 ;  /* 0x0400000c0d0e7389 */ /* 0x00006400000c000b */
[----:B01----:R-:W-:Y:S05]  /*3da0*/  ENDCOLLECTIVE ;  /* 0x000000000000791b */ /* 0x003fea0003800000 */
.L_x_89:
[----:B------:R-:W-:Y:S01]  /*3db0*/  IMAD.MOV.U32 R12, RZ, RZ, 0x4 ;  /* 0x00000004ff0c7424 */ /* 0x000fe200078e00ff */
[----:B------:R-:W-:Y:S02]  /*3dc0*/  SEL R14, R14, RZ, P2 ;  /* 0x000000ff0e0e7207 */ /* 0x000fe40001000000 */
[----:B------:R-:W-:Y:S02]  /*3dd0*/  ISETP.GT.U32.AND P2, PT, R9, 0x8, PT ;  /* 0x000000080900780c */ /* 0x000fe40003f44070 */
[----:B------:R-:W-:Y:S02]  /*3de0*/  SEL R14, R14, RZ, !P3 ;  /* 0x000000ff0e0e7207 */ /* 0x000fe40005800000 */
[----:B------:R-:W-:-:S03]  /*3df0*/  ISETP.NE.AND P3, PT, R3, 0x3, PT ;  /* 0x000000030300780c */ /* 0x000fc60003f65270 */
[----:B------:R-:W-:-:S05]  /*3e00*/  IMAD.IADD R8, R5, 0x1, R14 ;  /* 0x0000000105087824 */ /* 0x000fca00078e020e */
[----:B------:R-:W-:-:S07]  /*3e10*/  MOV R13, R8 ;  /* 0x00000008000d7202 */ /* 0x000fce0000000f00 */
[----:B------:R-:W-:Y:S05]  /*3e20*/  WARPSYNC.COLLECTIVE R15, `(.L_x_90) ;  /* 0x000000000f087348 */ /* 0x000fea0003c00000 */
[----:B------:R0:W1:Y:S02]  /*3e30*/  SHFL.UP P6, R14, R13, R12, R11 ;  /* 0x0400000c0d0e7389 */ /* 0x00006400000c000b */
[----:B01----:R-:W-:Y:S05]  /*3e40*/  ENDCOLLECTIVE ;  /* 0x000000000000791b */ /* 0x003fea0003800000 */
.L_x_90:
        /* <DEDUP_REMOVED lines=10> */
.L_x_91:
[----:B------:R-:W-:Y:S01]  /*3ef0*/  IMAD.MOV.U32 R12, RZ, RZ, 0x1 ;  /* 0x00000001ff0c7424 */ /* 0x000fe200078e00ff */
[----:B------:R-:W-:Y:S02]  /*3f00*/  SEL R14, R14, RZ, P2 ;  /* 0x000000ff0e0e7207 */ /* 0x000fe40001000000 */
[----:B------:R-:W-:Y:S02]  /*3f10*/  ISETP.GT.U32.AND P2, PT, R9, 0x1, PT ;  /* 0x000000010900780c */ /* 0x000fe40003f44070 */
[----:B------:R-:W-:-:S05]  /*3f20*/  SEL R14, R14, RZ, !P3 ;  /* 0x000000ff0e0e7207 */ /* 0x000fca0005800000 */
[----:B------:R-:W-:-:S05]  /*3f30*/  IMAD.IADD R0, R3, 0x1, R14 ;  /* 0x0000000103007824 */ /* 0x000fca00078e020e */
[----:B------:R-:W-:-:S07]  /*3f40*/  MOV R13, R0 ;  /* 0x00000000000d7202 */ /* 0x000fce0000000f00 */
[----:B------:R-:W-:Y:S05]  /*3f50*/  WARPSYNC.COLLECTIVE R15, `(.L_x_92) ;  /* 0x000000000f087348 */ /* 0x000fea0003c00000 */
[----:B------:R0:W1:Y:S02]  /*3f60*/  SHFL.UP P6, R14, R13, R12, R11 ;  /* 0x0400000c0d0e7389 */ /* 0x00006400000c000b */
[----:B01----:R-:W-:Y:S05]  /*3f70*/  ENDCOLLECTIVE ;  /* 0x000000000000791b */ /* 0x003fea0003800000 */
.L_x_92:
[----:B------:R-:W-:Y:S05]  /*3f80*/  BRA `(.L_x_93) ;  /* 0xffffffdc00d87947 */ /* 0x000fea000383ffff */
.L_x_94:
[----:B------:R-:W-:-:S00]  /*3f90*/  BRA `(.L_x_94) ;  /* 0xfffffffc00fc7947 */ /* 0x000fc0000383ffff */
[----:B------:R-:W-:-:S00]  /*3fa0*/  NOP ;  /* 0x0000000000007918 */ /* 0x000fc00000000000 */
        /* <DEDUP_REMOVED lines=13> */
.L_x_95:


//--------------------- .nv.global.init           --------------------------
	.section	.nv.global.init,"aw",@progbits
.nv.global.init:
	.type		$str$2,@object
	.size		$str$2,($str$1 - $str$2)
$str$2:
        /*0000*/ 	.byte	0x25, 0x34, 0x64, 0x20, 0x00
	.type		$str$1,@object
	.size		$str$1,($str - $str$1)
$str$1:
        /*0005*/ 	.byte	0x20, 0x20, 0x20, 0x20, 0x00
	.type		$str,@object
	.size		$str,($str$3 - $str)
$str:
        /*000a*/ 	.byte	0x56, 0x61, 0x6c, 0x75, 0x65, 0x73, 0x20, 0x3d, 0x0a, 0x00
	.type		$str$3,@object
	.size		$str$3,(.L_4 - $str$3)
$str$3:
        /*0014*/ 	.byte	0x20, 0x5b, 0x20, 0x73, 0x6c, 0x6f, 0x74, 0x73, 0x20, 0x25, 0x32, 0x64, 0x20, 0x2d, 0x20, 0x25
        /*0024*/ 	.byte	0x32, 0x64, 0x20, 0x5d, 0x0a, 0x00
.L_4:


//--------------------- .nv.shared.reserved.0     --------------------------
	.section	.nv.shared.reserved.0,"aw",@nobits
	.weak		__nv_reservedSMEM_offset_0_alias
	.size		__nv_reservedSMEM_offset_0_alias, 0, 64
	.other		__nv_reservedSMEM_offset_0_alias,@"STO_CUDA_RESERVED_SHARED STV_DEFAULT"
__nv_reservedSMEM_offset_0_alias:
	.zero		0
	.zero		64


//--------------------- .nv.constant0._Z14kWarpPrefixSumv --------------------------
	.section	.nv.constant0._Z14kWarpPrefixSumv,"a",@progbits
	.sectionflags	@""
	.align	4
.nv.constant0._Z14kWarpPrefixSumv:
	.zero		896


//--------------------- SYMBOLS --------------------------

	.type		.nv.reservedSmem.offset0,@object
	.size		.nv.reservedSmem.offset0,0x4
	.type		vprintf,@function
